	.target	sm_100a

	.elftype	@"ET_EXEC"


//--------------------- .note.nv.tkinfo           --------------------------
	.section	.note.nv.tkinfo,"",@"SHT_NOTE"
	.sectionflags	@"SHF_NOTE_NV_TKINFO"
	.tkinfo
        /*0018*/ 	.word	0x00000002
        /*0030*/ 	.string	""
        /*0030*/ 	.string	"ptxas"
        /*0030*/ 	.string	"Cuda compilation tools, release 13.0, V13.0.88"
        /*0030*/ 	.string	"Build cuda_13.0.r13.0/compiler.36424714_0"
        /*0030*/ 	.string	"-arch sm_100a -m 64 "



//--------------------- .note.nv.cuinfo           --------------------------
	.section	.note.nv.cuinfo,"",@"SHT_NOTE"
	.sectionflags	@"SHF_NOTE_NV_CUINFO"
        /*0018*/ 	.short	0x0002
        /*001a*/ 	.short	0x0064
        /*001c*/ 	.short	0x0082
	.zero		2


//--------------------- .nv.info                  --------------------------
	.section	.nv.info,"",@"SHT_CUDA_INFO"
	.align	4


	//----- nvinfo : EIATTR_REGCOUNT
	.align		4
        /*0000*/ 	.byte	0x04, 0x2f
        /*0002*/ 	.short	(.L_19 - .L_18)
	.align		4
.L_18:
        /*0004*/ 	.word	index@(_ZN7cutlass13device_kernelINS_4gemm6kernel13GemmUniversalIN4cute5tupleIJiiiiEEENS1_10collective13CollectiveMmaINS1_35MainloopSm100TmaUmmaWarpSpecializedILi4ELi2ELi4ENS5_IJNS4_1CILi2EEENSA_ILi4EEENSA_ILi1EEEEEEEENS5_IJNSA_ILi64EEENSA_ILi256EEENSA_ILi32EEEEEENS_10tfloat32_tENS5_IJlSD_lEEESK_SL_NS4_8TiledMMAINS4_8MMA_AtomIJNS4_17SM100_MMA_TF32_SSISK_SK_fLi64ELi256ELNS4_4UMMA5MajorE0ELSQ_0ELNSP_7ScaleInE0ELSR_0EEEEEENS4_6LayoutINS5_IJSD_SD_SD_EEENS5_IJNSA_ILi0EEESW_SW_EEEEENS5_IJNS4_10UnderscoreESZ_SZ_EEEEENS4_23SM90_TMA_LOAD_MULTICASTENS4_14ComposedLayoutINS4_7SwizzleILi3ELi4ELi3EEENS4_18smem_ptr_flag_bitsILi32EEENSU_INS5_IJNSA_ILi8EEESI_EEENS5_IJSI_SD_EEEEEEEvNS4_8identityES12_S1C_vS1D_EENS_8epilogue10collective18CollectiveEpilogueINS1F_23Sm100TmaWarpSpecializedILi4ELi2ELi16ELb1ELb0EEEJSJ_NS5_IJNSU_ISG_SD_EENSU_ISI_SD_EEEEESK_SL_SK_SL_NS1F_6fusion15FusionCallbacksIS1J_NS1N_17LinearCombinationISK_fSK_fLNS_15FloatRoundStyleE2EEESJ_S1M_JEEENS4_5SM1004TMEM4LOAD26SM100_TMEM_LOAD_16dp128b8xENS4_13SM90_TMA_LOADES1C_NS4_17SM75_U32x4_LDSM_NENS4_14SM90_TMA_STOREES1C_NS4_17SM90_U32x4_STSM_NENS4_39AutoVectorizingCopyWithAssumedAlignmentILi128EEEEEEvvEEEEvNT_6ParamsE)
        /*0008*/ 	.word	0x00000060


	//----- nvinfo : EIATTR_FRAME_SIZE
	.align		4
.L_19:
        /*000c*/ 	.byte	0x04, 0x11
        /*000e*/ 	.short	(.L_21 - .L_20)
	.align		4
.L_20:
        /*0010*/ 	.word	index@($__internal_2_$__cuda_sm10x_tcgen05_guardrail_trap_unallocated_columns_being_dealloced)
        /*0014*/ 	.word	0x00000000


	//----- nvinfo : EIATTR_FRAME_SIZE
	.align		4
.L_21:
        /*0018*/ 	.byte	0x04, 0x11
        /*001a*/ 	.short	(.L_23 - .L_22)
	.align		4
.L_22:
        /*001c*/ 	.word	index@($__internal_1_$__cuda_sm10x_tcgen05_guardrail_trap_phase_invalid_during_alloc)
        /*0020*/ 	.word	0x00000000


	//----- nvinfo : EIATTR_FRAME_SIZE
	.align		4
.L_23:
        /*0024*/ 	.byte	0x04, 0x11
        /*0026*/ 	.short	(.L_25 - .L_24)
	.align		4
.L_24:
        /*0028*/ 	.word	index@($__internal_0_$__cuda_sm10x_tcgen05_guardrail_trap_col_being_dealloced_not_returned_by_alloc)
        /*002c*/ 	.word	0x00000000


	//----- nvinfo : EIATTR_FRAME_SIZE
	.align		4
.L_25:
        /*0030*/ 	.byte	0x04, 0x11
        /*0032*/ 	.short	(.L_27 - .L_26)
	.align		4
.L_26:
        /*0034*/ 	.word	index@(_ZN7cutlass13device_kernelINS_4gemm6kernel13GemmUniversalIN4cute5tupleIJiiiiEEENS1_10collective13CollectiveMmaINS1_35MainloopSm100TmaUmmaWarpSpecializedILi4ELi2ELi4ENS5_IJNS4_1CILi2EEENSA_ILi4EEENSA_ILi1EEEEEEEENS5_IJNSA_ILi64EEENSA_ILi256EEENSA_ILi32EEEEEENS_10tfloat32_tENS5_IJlSD_lEEESK_SL_NS4_8TiledMMAINS4_8MMA_AtomIJNS4_17SM100_MMA_TF32_SSISK_SK_fLi64ELi256ELNS4_4UMMA5MajorE0ELSQ_0ELNSP_7ScaleInE0ELSR_0EEEEEENS4_6LayoutINS5_IJSD_SD_SD_EEENS5_IJNSA_ILi0EEESW_SW_EEEEENS5_IJNS4_10UnderscoreESZ_SZ_EEEEENS4_23SM90_TMA_LOAD_MULTICASTENS4_14ComposedLayoutINS4_7SwizzleILi3ELi4ELi3EEENS4_18smem_ptr_flag_bitsILi32EEENSU_INS5_IJNSA_ILi8EEESI_EEENS5_IJSI_SD_EEEEEEEvNS4_8identityES12_S1C_vS1D_EENS_8epilogue10collective18CollectiveEpilogueINS1F_23Sm100TmaWarpSpecializedILi4ELi2ELi16ELb1ELb0EEEJSJ_NS5_IJNSU_ISG_SD_EENSU_ISI_SD_EEEEESK_SL_SK_SL_NS1F_6fusion15FusionCallbacksIS1J_NS1N_17LinearCombinationISK_fSK_fLNS_15FloatRoundStyleE2EEESJ_S1M_JEEENS4_5SM1004TMEM4LOAD26SM100_TMEM_LOAD_16dp128b8xENS4_13SM90_TMA_LOADES1C_NS4_17SM75_U32x4_LDSM_NENS4_14SM90_TMA_STOREES1C_NS4_17SM90_U32x4_STSM_NENS4_39AutoVectorizingCopyWithAssumedAlignmentILi128EEEEEEvvEEEEvNT_6ParamsE)
        /*0038*/ 	.word	0x00000000


	//----- nvinfo : EIATTR_MIN_STACK_SIZE
	.align		4
.L_27:
        /*003c*/ 	.byte	0x04, 0x12
        /*003e*/ 	.short	(.L_29 - .L_28)
	.align		4
.L_28:
        /*0040*/ 	.word	index@(_ZN7cutlass13device_kernelINS_4gemm6kernel13GemmUniversalIN4cute5tupleIJiiiiEEENS1_10collective13CollectiveMmaINS1_35MainloopSm100TmaUmmaWarpSpecializedILi4ELi2ELi4ENS5_IJNS4_1CILi2EEENSA_ILi4EEENSA_ILi1EEEEEEEENS5_IJNSA_ILi64EEENSA_ILi256EEENSA_ILi32EEEEEENS_10tfloat32_tENS5_IJlSD_lEEESK_SL_NS4_8TiledMMAINS4_8MMA_AtomIJNS4_17SM100_MMA_TF32_SSISK_SK_fLi64ELi256ELNS4_4UMMA5MajorE0ELSQ_0ELNSP_7ScaleInE0ELSR_0EEEEEENS4_6LayoutINS5_IJSD_SD_SD_EEENS5_IJNSA_ILi0EEESW_SW_EEEEENS5_IJNS4_10UnderscoreESZ_SZ_EEEEENS4_23SM90_TMA_LOAD_MULTICASTENS4_14ComposedLayoutINS4_7SwizzleILi3ELi4ELi3EEENS4_18smem_ptr_flag_bitsILi32EEENSU_INS5_IJNSA_ILi8EEESI_EEENS5_IJSI_SD_EEEEEEEvNS4_8identityES12_S1C_vS1D_EENS_8epilogue10collective18CollectiveEpilogueINS1F_23Sm100TmaWarpSpecializedILi4ELi2ELi16ELb1ELb0EEEJSJ_NS5_IJNSU_ISG_SD_EENSU_ISI_SD_EEEEESK_SL_SK_SL_NS1F_6fusion15FusionCallbacksIS1J_NS1N_17LinearCombinationISK_fSK_fLNS_15FloatRoundStyleE2EEESJ_S1M_JEEENS4_5SM1004TMEM4LOAD26SM100_TMEM_LOAD_16dp128b8xENS4_13SM90_TMA_LOADES1C_NS4_17SM75_U32x4_LDSM_NENS4_14SM90_TMA_STOREES1C_NS4_17SM90_U32x4_STSM_NENS4_39AutoVectorizingCopyWithAssumedAlignmentILi128EEEEEEvvEEEEvNT_6ParamsE)
        /*0044*/ 	.word	0x00000000
.L_29:


//--------------------- .nv.compat                --------------------------
	.section	.nv.compat,"",@"SHT_CUDA_COMPAT_INFO"
	.align	4
        /*0000*/ 	.byte	0x02, 0x09, 0x01, 0x00, 0x02, 0x02, 0x02, 0x00, 0x02, 0x05, 0x05, 0x00, 0x03, 0x07, 0x01, 0x01
        /*0010*/ 	.byte	0x02, 0x03, 0x01, 0x00, 0x02, 0x06, 0x01, 0x00, 0x04, 0x0b, 0x08, 0x00, 0x09, 0x00, 0x00, 0x00
        /*0020*/ 	.byte	0x00, 0x00, 0x00, 0x00


//--------------------- .nv.info._ZN7cutlass13device_kernelINS_4gemm6kernel13GemmUniversalIN4cute5tupleIJiiiiEEENS1_10collective13CollectiveMmaINS1_35MainloopSm100TmaUmmaWarpSpecializedILi4ELi2ELi4ENS5_IJNS4_1CILi2EEENSA_ILi4EEENSA_ILi1EEEEEEEENS5_IJNSA_ILi64EEENSA_ILi256EEENSA_ILi32EEEEEENS_10tfloat32_tENS5_IJlSD_lEEESK_SL_NS4_8TiledMMAINS4_8MMA_AtomIJNS4_17SM100_MMA_TF32_SSISK_SK_fLi64ELi256ELNS4_4UMMA5MajorE0ELSQ_0ELNSP_7ScaleInE0ELSR_0EEEEEENS4_6LayoutINS5_IJSD_SD_SD_EEENS5_IJNSA_ILi0EEESW_SW_EEEEENS5_IJNS4_10UnderscoreESZ_SZ_EEEEENS4_23SM90_TMA_LOAD_MULTICASTENS4_14ComposedLayoutINS4_7SwizzleILi3ELi4ELi3EEENS4_18smem_ptr_flag_bitsILi32EEENSU_INS5_IJNSA_ILi8EEESI_EEENS5_IJSI_SD_EEEEEEEvNS4_8identityES12_S1C_vS1D_EENS_8epilogue10collective18CollectiveEpilogueINS1F_23Sm100TmaWarpSpecializedILi4ELi2ELi16ELb1ELb0EEEJSJ_NS5_IJNSU_ISG_SD_EENSU_ISI_SD_EEEEESK_SL_SK_SL_NS1F_6fusion15FusionCallbacksIS1J_NS1N_17LinearCombinationISK_fSK_fLNS_15FloatRoundStyleE2EEESJ_S1M_JEEENS4_5SM1004TMEM4LOAD26SM100_TMEM_LOAD_16dp128b8xENS4_13SM90_TMA_LOADES1C_NS4_17SM75_U32x4_LDSM_NENS4_14SM90_TMA_STOREES1C_NS4_17SM90_U32x4_STSM_NENS4_39AutoVectorizingCopyWithAssumedAlignmentILi128EEEEEEvvEEEEvNT_6ParamsE --------------------------
	.section	.nv.info._ZN7cutlass13device_kernelINS_4gemm6kernel13GemmUniversalIN4cute5tupleIJiiiiEEENS1_10collective13CollectiveMmaINS1_35MainloopSm100TmaUmmaWarpSpecializedILi4ELi2ELi4ENS5_IJNS4_1CILi2EEENSA_ILi4EEENSA_ILi1EEEEEEEENS5_IJNSA_ILi64EEENSA_ILi256EEENSA_ILi32EEEEEENS_10tfloat32_tENS5_IJlSD_lEEESK_SL_NS4_8TiledMMAINS4_8MMA_AtomIJNS4_17SM100_MMA_TF32_SSISK_SK_fLi64ELi256ELNS4_4UMMA5MajorE0ELSQ_0ELNSP_7ScaleInE0ELSR_0EEEEEENS4_6LayoutINS5_IJSD_SD_SD_EEENS5_IJNSA_ILi0EEESW_SW_EEEEENS5_IJNS4_10UnderscoreESZ_SZ_EEEEENS4_23SM90_TMA_LOAD_MULTICASTENS4_14ComposedLayoutINS4_7SwizzleILi3ELi4ELi3EEENS4_18smem_ptr_flag_bitsILi32EEENSU_INS5_IJNSA_ILi8EEESI_EEENS5_IJSI_SD_EEEEEEEvNS4_8identityES12_S1C_vS1D_EENS_8epilogue10collective18CollectiveEpilogueINS1F_23Sm100TmaWarpSpecializedILi4ELi2ELi16ELb1ELb0EEEJSJ_NS5_IJNSU_ISG_SD_EENSU_ISI_SD_EEEEESK_SL_SK_SL_NS1F_6fusion15FusionCallbacksIS1J_NS1N_17LinearCombinationISK_fSK_fLNS_15FloatRoundStyleE2EEESJ_S1M_JEEENS4_5SM1004TMEM4LOAD26SM100_TMEM_LOAD_16dp128b8xENS4_13SM90_TMA_LOADES1C_NS4_17SM75_U32x4_LDSM_NENS4_14SM90_TMA_STOREES1C_NS4_17SM90_U32x4_STSM_NENS4_39AutoVectorizingCopyWithAssumedAlignmentILi128EEEEEEvvEEEEvNT_6ParamsE,"",@"SHT_CUDA_INFO"
	.sectionflags	@""
	.align	4


	//----- nvinfo : EIATTR_CUDA_API_VERSION
	.align		4
        /*0000*/ 	.byte	0x04, 0x37
        /*0002*/ 	.short	(.L_31 - .L_30)
.L_30:
        /*0004*/ 	.word	0x00000082


	//----- nvinfo : EIATTR_KPARAM_INFO
	.align		4
.L_31:
        /*0008*/ 	.byte	0x04, 0x17
        /*000a*/ 	.short	(.L_33 - .L_32)
.L_32:
        /*000c*/ 	.word	0x00000000
        /*0010*/ 	.short	0x0000
        /*0012*/ 	.short	0x0000
        /*0014*/ 	.byte	0x00, 0xf0, 0x01, 0x20


	//----- nvinfo : EIATTR_AT_ENTRY_FRAGMENTS
	.align		4
.L_33:
        /*0018*/ 	.byte	0x04, 0x4f
        /*001a*/ 	.short	(.L_35 - .L_34)


	//   ....[0]....
.L_34:
        /*001c*/ 	.word	0x00000006


	//----- nvinfo : EIATTR_RESERVED_SMEM_USED
	.align		4
.L_35:
        /*0020*/ 	.byte	0x01, 0x41
	.zero		2


	//----- nvinfo : EIATTR_SPARSE_MMA_MASK
	.align		4
        /*0024*/ 	.byte	0x03, 0x50
        /*0026*/ 	.short	0x0000


	//----- nvinfo : EIATTR_TCGEN05_1CTA_USED
	.align		4
        /*0028*/ 	.byte	0x01, 0x51
	.zero		2


	//----- nvinfo : EIATTR_MAXREG_COUNT
	.align		4
        /*002c*/ 	.byte	0x03, 0x1b
        /*002e*/ 	.short	0x00ff


	//----- nvinfo : EIATTR_NUM_BARRIERS
	.align		4
        /*0030*/ 	.byte	0x02, 0x4c
        /*0032*/ 	.byte	0x07
	.zero		1


	//----- nvinfo : EIATTR_EXTERNS
	.align		4
        /*0034*/ 	.byte	0x04, 0x0f
        /*0036*/ 	.short	(.L_37 - .L_36)


	//   ....[0]....
	.align		4
.L_36:
        /*0038*/ 	.word	index@(__assertfail)


	//----- nvinfo : EIATTR_MERCURY_ISA_VERSION
	.align		4
.L_37:
        /*003c*/ 	.byte	0x03, 0x5f
        /*003e*/ 	.short	0x0101


	//----- nvinfo : EIATTR_INT_WARP_WIDE_INSTR_OFFSETS
	.align		4
        /*0040*/ 	.byte	0x04, 0x31
        /*0042*/ 	.short	(.L_39 - .L_38)


	//   ....[0]....
.L_38:
        /*0044*/ 	.word	0x00003f90


	//   ....[1]....
        /*0048*/ 	.word	0x00003fb0


	//   ....[2]....
        /*004c*/ 	.word	0x00003fe0


	//   ....[3]....
        /*0050*/ 	.word	0x00004b60


	//   ....[4]....
        /*0054*/ 	.word	0x00004bd0


	//   ....[5]....
        /*0058*/ 	.word	0x00004cb0


	//   ....[6]....
        /*005c*/ 	.word	0x00004d30


	//   ....[7]....
        /*0060*/ 	.word	0x00004e10


	//   ....[8]....
        /*0064*/ 	.word	0x00004e90


	//   ....[9]....
        /*0068*/ 	.word	0x00004f80


	//   ....[10]....
        /*006c*/ 	.word	0x00005010


	//   ....[11]....
        /*0070*/ 	.word	0x00005100


	//   ....[12]....
        /*0074*/ 	.word	0x00005180


	//   ....[13]....
        /*0078*/ 	.word	0x00005280


	//   ....[14]....
        /*007c*/ 	.word	0x00005300


	//   ....[15]....
        /*0080*/ 	.word	0x00005400


	//   ....[16]....
        /*0084*/ 	.word	0x00005480


	//   ....[17]....
        /*0088*/ 	.word	0x00005570


	//   ....[18]....
        /*008c*/ 	.word	0x00005600


	//----- nvinfo : EIATTR_COOP_GROUP_MASK_REGIDS
	.align		4
.L_39:
        /*0090*/ 	.byte	0x04, 0x29
        /*0092*/ 	.short	(.L_41 - .L_40)


	//   ....[0]....
.L_40:
        /*0094*/ 	.word	0xffffffff


	//   ....[1]....
        /*0098*/ 	.word	0xffffffff


	//   ....[2]....
        /*009c*/ 	.word	0xffffffff


	//   ....[3]....
        /*00a0*/ 	.word	0xffffffff


	//   ....[4]....
        /*00a4*/ 	.word	0xffffffff


	//   ....[5]....
        /*00a8*/ 	.word	0xffffffff


	//   ....[6]....
        /*00ac*/ 	.word	0xffffffff


	//   ....[7]....
        /*00b0*/ 	.word	0xffffffff


	//   ....[8]....
        /*00b4*/ 	.word	0xffffffff


	//   ....[9]....
        /*00b8*/ 	.word	0xffffffff


	//   ....[10]....
        /*00bc*/ 	.word	0xffffffff


	//   ....[11]....
        /*00c0*/ 	.word	0xffffffff


	//   ....[12]....
        /*00c4*/ 	.word	0xffffffff


	//   ....[13]....
        /*00c8*/ 	.word	0xffffffff


	//----- nvinfo : EIATTR_COOP_GROUP_INSTR_OFFSETS
	.align		4
.L_41:
        /*00cc*/ 	.byte	0x04, 0x28
        /*00ce*/ 	.short	(.L_43 - .L_42)


	//   ....[0]....
.L_42:
        /*00d0*/ 	.word	0x00000080


	//   ....[1]....
        /*00d4*/ 	.word	0x000004e0


	//   ....[2]....
        /*00d8*/ 	.word	0x00000690


	//   ....[3]....
        /*00dc*/ 	.word	0x00000830


	//   ....[4]....
        /*00e0*/ 	.word	0x00000930


	//   ....[5]....
        /*00e4*/ 	.word	0x00000aa0


	//   ....[6]....
        /*00e8*/ 	.word	0x00000c40


	//   ....[7]....
        /*00ec*/ 	.word	0x00000df0


	//   ....[8]....
        /*00f0*/ 	.word	0x00002290


	//   ....[9]....
        /*00f4*/ 	.word	0x00003180


	//   ....[10]....
        /*00f8*/ 	.word	0x00003390


	//   ....[11]....
        /*00fc*/ 	.word	0x000033c0


	//   ....[12]....
        /*0100*/ 	.word	0x00003e70


	//   ....[13]....
        /*0104*/ 	.word	0x000040a0


	//----- nvinfo : EIATTR_VRC_CTA_INIT_COUNT
	.align		4
.L_43:
        /*0108*/ 	.byte	0x02, 0x4a
        /*010a*/ 	.byte	0x80
	.zero		1


	//----- nvinfo : EIATTR_SYSCALL_OFFSETS
	.align		4
        /*010c*/ 	.byte	0x04, 0x46
        /*010e*/ 	.short	(.L_45 - .L_44)


	//   ....[0]....
.L_44:
        /*0110*/ 	.word	0x000062c0


	//   ....[1]....
        /*0114*/ 	.word	0x000063b0


	//   ....[2]....
        /*0118*/ 	.word	0x00006bd0


	//   ....[3]....
        /*011c*/ 	.word	0x00007590


	//   ....[4]....
        /*0120*/ 	.word	0x00007ef0


	//   ....[5]....
        /*0124*/ 	.word	0x00008890


	//   ....[6]....
        /*0128*/ 	.word	0x00009230


	//   ....[7]....
        /*012c*/ 	.word	0x00009c00


	//   ....[8]....
        /*0130*/ 	.word	0x0000a5a0


	//   ....[9]....
        /*0134*/ 	.word	0x0000aef0


	//----- nvinfo : EIATTR_MBARRIER_INSTR_OFFSETS
	.align		4
.L_45:
        /*0138*/ 	.byte	0x04, 0x39
        /*013a*/ 	.short	(.L_47 - .L_46)


	//   ....[0]....
.L_46:
        /*013c*/ 	.word	0x00000600
        /*0140*/ 	.word	0x000000ff
        /*0144*/ 	.word	0x00000000
        /*0148*/ 	.short	0x0100
        /*014a*/ 	.byte	0x04
	.zero		1


	//   ....[1]....
        /*014c*/ 	.word	0x00000610
        /*0150*/ 	.word	0x000000ff
        /*0154*/ 	.word	0x00000020
        /*0158*/ 	.short	0x0100
        /*015a*/ 	.byte	0x04
	.zero		1


	//   ....[2]....
        /*015c*/ 	.word	0x00000620
        /*0160*/ 	.word	0x000000ff
        /*0164*/ 	.word	0x00000008
        /*0168*/ 	.short	0x0100
        /*016a*/ 	.byte	0x04
	.zero		1


	//   ....[3]....
        /*016c*/ 	.word	0x00000630
        /*0170*/ 	.word	0x000000ff
        /*0174*/ 	.word	0x00000028
        /*0178*/ 	.short	0x0100
        /*017a*/ 	.byte	0x04
	.zero		1


	//   ....[4]....
        /*017c*/ 	.word	0x00000640
        /*0180*/ 	.word	0x000000ff
        /*0184*/ 	.word	0x00000010
        /*0188*/ 	.short	0x0100
        /*018a*/ 	.byte	0x04
	.zero		1


	//   ....[5]....
        /*018c*/ 	.word	0x00000650
        /*0190*/ 	.word	0x000000ff
        /*0194*/ 	.word	0x00000030
        /*0198*/ 	.short	0x0100
        /*019a*/ 	.byte	0x04
	.zero		1


	//   ....[6]....
        /*019c*/ 	.word	0x00000660
        /*01a0*/ 	.word	0x000000ff
        /*01a4*/ 	.word	0x00000018
        /*01a8*/ 	.short	0x0100
        /*01aa*/ 	.byte	0x04
	.zero		1


	//   ....[7]....
        /*01ac*/ 	.word	0x00000670
        /*01b0*/ 	.word	0x000000ff
        /*01b4*/ 	.word	0x00000038
        /*01b8*/ 	.short	0x0100
        /*01ba*/ 	.byte	0x04
	.zero		1


	//   ....[8]....
        /*01bc*/ 	.word	0x000007a0
        /*01c0*/ 	.word	0x000000ff
        /*01c4*/ 	.word	0x00000040
        /*01c8*/ 	.short	0x0100
        /*01ca*/ 	.byte	0x04
	.zero		1


	//   ....[9]....
        /*01cc*/ 	.word	0x000007b0
        /*01d0*/ 	.word	0x000000ff
        /*01d4*/ 	.word	0x00000060
        /*01d8*/ 	.short	0x0100
        /*01da*/ 	.byte	0x04
	.zero		1


	//   ....[10]....
        /*01dc*/ 	.word	0x000007c0
        /*01e0*/ 	.word	0x000000ff
        /*01e4*/ 	.word	0x00000048
        /*01e8*/ 	.short	0x0100
        /*01ea*/ 	.byte	0x04
	.zero		1


	//   ....[11]....
        /*01ec*/ 	.word	0x000007d0
        /*01f0*/ 	.word	0x000000ff
        /*01f4*/ 	.word	0x00000068
        /*01f8*/ 	.short	0x0100
        /*01fa*/ 	.byte	0x04
	.zero		1


	//   ....[12]....
        /*01fc*/ 	.word	0x000007e0
        /*0200*/ 	.word	0x000000ff
        /*0204*/ 	.word	0x00000050
        /*0208*/ 	.short	0x0100
        /*020a*/ 	.byte	0x04
	.zero		1


	//   ....[13]....
        /*020c*/ 	.word	0x000007f0
        /*0210*/ 	.word	0x000000ff
        /*0214*/ 	.word	0x00000070
        /*0218*/ 	.short	0x0100
        /*021a*/ 	.byte	0x04
	.zero		1


	//   ....[14]....
        /*021c*/ 	.word	0x00000800
        /*0220*/ 	.word	0x000000ff
        /*0224*/ 	.word	0x00000058
        /*0228*/ 	.short	0x0100
        /*022a*/ 	.byte	0x04
	.zero		1


	//   ....[15]....
        /*022c*/ 	.word	0x00000810
        /*0230*/ 	.word	0x000000ff
        /*0234*/ 	.word	0x00000078
        /*0238*/ 	.short	0x0100
        /*023a*/ 	.byte	0x04
	.zero		1


	//   ....[16]....
        /*023c*/ 	.word	0x00000900
        /*0240*/ 	.word	0x000000ff
        /*0244*/ 	.word	0x00000080
        /*0248*/ 	.short	0x0100
        /*024a*/ 	.byte	0x06
	.zero		1


	//   ....[17]....
        /*024c*/ 	.word	0x00000910
        /*0250*/ 	.word	0x000000ff
        /*0254*/ 	.word	0x00000088
        /*0258*/ 	.short	0x0100
        /*025a*/ 	.byte	0x06
	.zero		1


	//   ....[18]....
        /*025c*/ 	.word	0x00000a50
        /*0260*/ 	.word	0x000000ff
        /*0264*/ 	.word	0x00000090
        /*0268*/ 	.short	0x0100
        /*026a*/ 	.byte	0x06
	.zero		1


	//   ....[19]....
        /*026c*/ 	.word	0x00000a60
        /*0270*/ 	.word	0x000000ff
        /*0274*/ 	.word	0x000000a0
        /*0278*/ 	.short	0x0100
        /*027a*/ 	.byte	0x06
	.zero		1


	//   ....[20]....
        /*027c*/ 	.word	0x00000a70
        /*0280*/ 	.word	0x000000ff
        /*0284*/ 	.word	0x00000098
        /*0288*/ 	.short	0x0100
        /*028a*/ 	.byte	0x06
	.zero		1


	//   ....[21]....
        /*028c*/ 	.word	0x00000a80
        /*0290*/ 	.word	0x000000ff
        /*0294*/ 	.word	0x000000a8
        /*0298*/ 	.short	0x0100
        /*029a*/ 	.byte	0x06
	.zero		1


	//   ....[22]....
        /*029c*/ 	.word	0x00000bb0
        /*02a0*/ 	.word	0x000000ff
        /*02a4*/ 	.word	0x000000b0
        /*02a8*/ 	.short	0x0100
        /*02aa*/ 	.byte	0x04
	.zero		1


	//   ....[23]....
        /*02ac*/ 	.word	0x00000bc0
        /*02b0*/ 	.word	0x000000ff
        /*02b4*/ 	.word	0x000000d0
        /*02b8*/ 	.short	0x0100
        /*02ba*/ 	.byte	0x04
	.zero		1


	//   ....[24]....
        /*02bc*/ 	.word	0x00000bd0
        /*02c0*/ 	.word	0x000000ff
        /*02c4*/ 	.word	0x000000b8
        /*02c8*/ 	.short	0x0100
        /*02ca*/ 	.byte	0x04
	.zero		1


	//   ....[25]....
        /*02cc*/ 	.word	0x00000be0
        /*02d0*/ 	.word	0x000000ff
        /*02d4*/ 	.word	0x000000d8
        /*02d8*/ 	.short	0x0100
        /*02da*/ 	.byte	0x04
	.zero		1


	//   ....[26]....
        /*02dc*/ 	.word	0x00000bf0
        /*02e0*/ 	.word	0x000000ff
        /*02e4*/ 	.word	0x000000c0
        /*02e8*/ 	.short	0x0100
        /*02ea*/ 	.byte	0x04
	.zero		1


	//   ....[27]....
        /*02ec*/ 	.word	0x00000c00
        /*02f0*/ 	.word	0x000000ff
        /*02f4*/ 	.word	0x000000e0
        /*02f8*/ 	.short	0x0100
        /*02fa*/ 	.byte	0x04
	.zero		1


	//   ....[28]....
        /*02fc*/ 	.word	0x00000c10
        /*0300*/ 	.word	0x000000ff
        /*0304*/ 	.word	0x000000c8
        /*0308*/ 	.short	0x0100
        /*030a*/ 	.byte	0x04
	.zero		1


	//   ....[29]....
        /*030c*/ 	.word	0x00000c20
        /*0310*/ 	.word	0x000000ff
        /*0314*/ 	.word	0x000000e8
        /*0318*/ 	.short	0x0100
        /*031a*/ 	.byte	0x04
	.zero		1


	//   ....[30]....
        /*031c*/ 	.word	0x00000d10
        /*0320*/ 	.word	0x000000ff
        /*0324*/ 	.word	0x000000f0
        /*0328*/ 	.short	0x0100
        /*032a*/ 	.byte	0x04
	.zero		1


	//   ....[31]....
        /*032c*/ 	.word	0x00000d20
        /*0330*/ 	.word	0x000000ff
        /*0334*/ 	.word	0x00000100
        /*0338*/ 	.short	0x0100
        /*033a*/ 	.byte	0x04
	.zero		1


	//   ....[32]....
        /*033c*/ 	.word	0x00000d30
        /*0340*/ 	.word	0x000000ff
        /*0344*/ 	.word	0x000000f8
        /*0348*/ 	.short	0x0100
        /*034a*/ 	.byte	0x04
	.zero		1


	//   ....[33]....
        /*034c*/ 	.word	0x00000d40
        /*0350*/ 	.word	0x000000ff
        /*0354*/ 	.word	0x00000108
        /*0358*/ 	.short	0x0100
        /*035a*/ 	.byte	0x04
	.zero		1


	//   ....[34]....
        /*035c*/ 	.word	0x00001b00
        /*0360*/ 	.word	0x00000000
        /*0364*/ 	.word	0x00000100
        /*0368*/ 	.short	0x010a
        /*036a*/ 	.byte	0xff
	.zero		1


	//   ....[35]....
        /*036c*/ 	.word	0x00001b20
        /*0370*/ 	.word	0x00000000
        /*0374*/ 	.word	0x000000f0
        /*0378*/ 	.short	0x0101
        /*037a*/ 	.byte	0xff
	.zero		1


	//   ....[36]....
        /*037c*/ 	.word	0x00001be0
        /*0380*/ 	.word	0x000000ff
        /*0384*/ 	.word	0x00000020
        /*0388*/ 	.short	0x010a
        /*038a*/ 	.byte	0x04
	.zero		1


	//   ....[37]....
        /*038c*/ 	.word	0x00001c70
        /*0390*/ 	.word	0x000000ff
        /*0394*/ 	.word	0x00000020
        /*0398*/ 	.short	0x010a
        /*039a*/ 	.byte	0x21
	.zero		1


	//   ....[38]....
        /*039c*/ 	.word	0x00001e00
        /*03a0*/ 	.word	0x000000ff
        /*03a4*/ 	.word	0x00000020
        /*03a8*/ 	.short	0x010a
        /*03aa*/ 	.byte	0x05
	.zero		1


	//   ....[39]....
        /*03ac*/ 	.word	0x00001f50
        /*03b0*/ 	.word	0x000000ff
        /*03b4*/ 	.word	0x00000088
        /*03b8*/ 	.short	0x0101
        /*03ba*/ 	.byte	0x15
	.zero		1


	//   ....[40]....
        /*03bc*/ 	.word	0x00001f70
        /*03c0*/ 	.word	0x000000ff
        /*03c4*/ 	.word	0x00000020
        /*03c8*/ 	.short	0x010a
        /*03ca*/ 	.byte	0x04
	.zero		1


	//   ....[41]....
        /*03cc*/ 	.word	0x00001ff0
        /*03d0*/ 	.word	0x000000ff
        /*03d4*/ 	.word	0x00000020
        /*03d8*/ 	.short	0x010a
        /*03da*/ 	.byte	0x11
	.zero		1


	//   ....[42]....
        /*03dc*/ 	.word	0x00002180
        /*03e0*/ 	.word	0x000000ff
        /*03e4*/ 	.word	0x00000020
        /*03e8*/ 	.short	0x010a
        /*03ea*/ 	.byte	0x05
	.zero		1


	//   ....[43]....
        /*03ec*/ 	.word	0x000022c0
        /*03f0*/ 	.word	0x00000003
        /*03f4*/ 	.word	0x00000090
        /*03f8*/ 	.short	0x010a
        /*03fa*/ 	.byte	0xff
	.zero		1


	//   ....[44]....
        /*03fc*/ 	.word	0x00002410
        /*0400*/ 	.word	0x00000000
        /*0404*/ 	.word	0x00000000
        /*0408*/ 	.short	0x0101
        /*040a*/ 	.byte	0xff
	.zero		1


	//   ....[45]....
        /*040c*/ 	.word	0x000029d0
        /*0410*/ 	.word	0x000000ff
        /*0414*/ 	.word	0x00000000
        /*0418*/ 	.short	0x010a
        /*041a*/ 	.byte	0x04
	.zero		1


	//   ....[46]....
        /*041c*/ 	.word	0x00002a60
        /*0420*/ 	.word	0x000000ff
        /*0424*/ 	.word	0x00000000
        /*0428*/ 	.short	0x010a
        /*042a*/ 	.byte	0x05
	.zero		1


	//   ....[47]....
        /*042c*/ 	.word	0x00002af0
        /*0430*/ 	.word	0x000000ff
        /*0434*/ 	.word	0x00000000
        /*0438*/ 	.short	0x010a
        /*043a*/ 	.byte	0x05
	.zero		1


	//   ....[48]....
        /*043c*/ 	.word	0x00002b90
        /*0440*/ 	.word	0x00000000
        /*0444*/ 	.word	0x00000000
        /*0448*/ 	.short	0x010a
        /*044a*/ 	.byte	0xff
	.zero		1


	//   ....[49]....
        /*044c*/ 	.word	0x00002cd0
        /*0450*/ 	.word	0x00000002
        /*0454*/ 	.word	0x000000f0
        /*0458*/ 	.short	0x010a
        /*045a*/ 	.byte	0xff
	.zero		1


	//   ....[50]....
        /*045c*/ 	.word	0x00002d30
        /*0460*/ 	.word	0x00000004
        /*0464*/ 	.word	0x00000000
        /*0468*/ 	.short	0x0101
        /*046a*/ 	.byte	0xff
	.zero		1


	//   ....[51]....
        /*046c*/ 	.word	0x00002d50
        /*0470*/ 	.word	0x000000ff
        /*0474*/ 	.word	0x000000a0
        /*0478*/ 	.short	0x010a
        /*047a*/ 	.byte	0x04
	.zero		1


	//   ....[52]....
        /*047c*/ 	.word	0x00002e70
        /*0480*/ 	.word	0x00000002
        /*0484*/ 	.word	0x00000090
        /*0488*/ 	.short	0x010a
        /*048a*/ 	.byte	0xff
	.zero		1


	//   ....[53]....
        /*048c*/ 	.word	0x00002f80
        /*0490*/ 	.word	0x00000002
        /*0494*/ 	.word	0x00000000
        /*0498*/ 	.short	0x0101
        /*049a*/ 	.byte	0xff
	.zero		1


	//   ....[54]....
        /*049c*/ 	.word	0x00003010
        /*04a0*/ 	.word	0x000000ff
        /*04a4*/ 	.word	0x000000a0
        /*04a8*/ 	.short	0x0106
        /*04aa*/ 	.byte	0x04
	.zero		1


	//   ....[55]....
        /*04ac*/ 	.word	0x00003030
        /*04b0*/ 	.word	0x000000ff
        /*04b4*/ 	.word	0x000000a0
        /*04b8*/ 	.short	0x010a
        /*04ba*/ 	.byte	0x04
	.zero		1


	//   ....[56]....
        /*04bc*/ 	.word	0x000030c0
        /*04c0*/ 	.word	0x000000ff
        /*04c4*/ 	.word	0x000000a0
        /*04c8*/ 	.short	0x0106
        /*04ca*/ 	.byte	0x07
	.zero		1


	//   ....[57]....
        /*04cc*/ 	.word	0x00003100
        /*04d0*/ 	.word	0x00000000
        /*04d4*/ 	.word	0x000000a0
        /*04d8*/ 	.short	0x010a
        /*04da*/ 	.byte	0xff
	.zero		1


	//   ....[58]....
        /*04dc*/ 	.word	0x00003660
        /*04e0*/ 	.word	0x00000000
        /*04e4*/ 	.word	0x00000090
        /*04e8*/ 	.short	0x010a
        /*04ea*/ 	.byte	0xff
	.zero		1


	//   ....[59]....
        /*04ec*/ 	.word	0x00003760
        /*04f0*/ 	.word	0x00000003
        /*04f4*/ 	.word	0x00000000
        /*04f8*/ 	.short	0x0101
        /*04fa*/ 	.byte	0xff
	.zero		1


	//   ....[60]....
        /*04fc*/ 	.word	0x00003770
        /*0500*/ 	.word	0x000000ff
        /*0504*/ 	.word	0x00000000
        /*0508*/ 	.short	0x010a
        /*050a*/ 	.byte	0x04
	.zero		1


	//   ....[61]....
        /*050c*/ 	.word	0x000037f0
        /*0510*/ 	.word	0x000000ff
        /*0514*/ 	.word	0x000000d0
        /*0518*/ 	.short	0x010a
        /*051a*/ 	.byte	0x1f
	.zero		1


	//   ....[62]....
        /*051c*/ 	.word	0x000038d0
        /*0520*/ 	.word	0x000000ff
        /*0524*/ 	.word	0x00000000
        /*0528*/ 	.short	0x010a
        /*052a*/ 	.byte	0x05
	.zero		1


	//   ....[63]....
        /*052c*/ 	.word	0x00003a10
        /*0530*/ 	.word	0x000000ff
        /*0534*/ 	.word	0x00000000
        /*0538*/ 	.short	0x010a
        /*053a*/ 	.byte	0x04
	.zero		1


	//   ....[64]....
        /*053c*/ 	.word	0x00003ca0
        /*0540*/ 	.word	0x000000ff
        /*0544*/ 	.word	0x00000000
        /*0548*/ 	.short	0x010a
        /*054a*/ 	.byte	0x04
	.zero		1


	//   ....[65]....
        /*054c*/ 	.word	0x00003d30
        /*0550*/ 	.word	0x000000ff
        /*0554*/ 	.word	0x00000000
        /*0558*/ 	.short	0x010a
        /*055a*/ 	.byte	0x05
	.zero		1


	//   ....[66]....
        /*055c*/ 	.word	0x00003dc0
        /*0560*/ 	.word	0x000000ff
        /*0564*/ 	.word	0x00000000
        /*0568*/ 	.short	0x010a
        /*056a*/ 	.byte	0x05
	.zero		1


	//   ....[67]....
        /*056c*/ 	.word	0x00003e50
        /*0570*/ 	.word	0x000000ff
        /*0574*/ 	.word	0x00000000
        /*0578*/ 	.short	0x010a
        /*057a*/ 	.byte	0x04
	.zero		1


	//   ....[68]....
        /*057c*/ 	.word	0x00004350
        /*0580*/ 	.word	0x0000000c
        /*0584*/ 	.word	0x00000090
        /*0588*/ 	.short	0x010a
        /*058a*/ 	.byte	0xff
	.zero		1


	//   ....[69]....
        /*058c*/ 	.word	0x000044c0
        /*0590*/ 	.word	0x00000000
        /*0594*/ 	.word	0x00000000
        /*0598*/ 	.short	0x0101
        /*059a*/ 	.byte	0xff
	.zero		1


	//   ....[70]....
        /*059c*/ 	.word	0x00004960
        /*05a0*/ 	.word	0x000000ff
        /*05a4*/ 	.word	0x00000088
        /*05a8*/ 	.short	0x010a
        /*05aa*/ 	.byte	0x15
	.zero		1


	//   ....[71]....
        /*05ac*/ 	.word	0x00004ae0
        /*05b0*/ 	.word	0x000000ff
        /*05b4*/ 	.word	0x00000060
        /*05b8*/ 	.short	0x010a
        /*05ba*/ 	.byte	0x15
	.zero		1


	//   ....[72]....
        /*05bc*/ 	.word	0x00004c50
        /*05c0*/ 	.word	0x000000ff
        /*05c4*/ 	.word	0x00000040
        /*05c8*/ 	.short	0x010b
        /*05ca*/ 	.byte	0x15
	.zero		1


	//   ....[73]....
        /*05cc*/ 	.word	0x00004c60
        /*05d0*/ 	.word	0x000000ff
        /*05d4*/ 	.word	0x00000000
        /*05d8*/ 	.short	0x0101
        /*05da*/ 	.byte	0x25
	.zero		1


	//   ....[74]....
        /*05dc*/ 	.word	0x00004c80
        /*05e0*/ 	.word	0x000000ff
        /*05e4*/ 	.word	0x00000068
        /*05e8*/ 	.short	0x010a
        /*05ea*/ 	.byte	0x15
	.zero		1


	//   ....[75]....
        /*05ec*/ 	.word	0x00004db0
        /*05f0*/ 	.word	0x000000ff
        /*05f4*/ 	.word	0x00000048
        /*05f8*/ 	.short	0x010b
        /*05fa*/ 	.byte	0x15
	.zero		1


	//   ....[76]....
        /*05fc*/ 	.word	0x00004dc0
        /*0600*/ 	.word	0x000000ff
        /*0604*/ 	.word	0x00000000
        /*0608*/ 	.short	0x0101
        /*060a*/ 	.byte	0x1f
	.zero		1


	//   ....[77]....
        /*060c*/ 	.word	0x00004de0
        /*0610*/ 	.word	0x000000ff
        /*0614*/ 	.word	0x00000070
        /*0618*/ 	.short	0x010a
        /*061a*/ 	.byte	0x15
	.zero		1


	//   ....[78]....
        /*061c*/ 	.word	0x00004f20
        /*0620*/ 	.word	0x000000ff
        /*0624*/ 	.word	0x00000050
        /*0628*/ 	.short	0x010b
        /*062a*/ 	.byte	0x15
	.zero		1


	//   ....[79]....
        /*062c*/ 	.word	0x00004f30
        /*0630*/ 	.word	0x000000ff
        /*0634*/ 	.word	0x00000000
        /*0638*/ 	.short	0x0101
        /*063a*/ 	.byte	0x1e
	.zero		1


	//   ....[80]....
        /*063c*/ 	.word	0x00004f50
        /*0640*/ 	.word	0x000000ff
        /*0644*/ 	.word	0x00000078
        /*0648*/ 	.short	0x010a
        /*064a*/ 	.byte	0x15
	.zero		1


	//   ....[81]....
        /*064c*/ 	.word	0x000050b0
        /*0650*/ 	.word	0x000000ff
        /*0654*/ 	.word	0x00000058
        /*0658*/ 	.short	0x010b
        /*065a*/ 	.byte	0x15
	.zero		1


	//   ....[82]....
        /*065c*/ 	.word	0x000050c0
        /*0660*/ 	.word	0x000000ff
        /*0664*/ 	.word	0x00000000
        /*0668*/ 	.short	0x0101
        /*066a*/ 	.byte	0x1d
	.zero		1


	//   ....[83]....
        /*066c*/ 	.word	0x000050d0
        /*0670*/ 	.word	0x000000ff
        /*0674*/ 	.word	0x00000060
        /*0678*/ 	.short	0x010a
        /*067a*/ 	.byte	0x15
	.zero		1


	//   ....[84]....
        /*067c*/ 	.word	0x00005230
        /*0680*/ 	.word	0x000000ff
        /*0684*/ 	.word	0x00000040
        /*0688*/ 	.short	0x010b
        /*068a*/ 	.byte	0x15
	.zero		1


	//   ....[85]....
        /*068c*/ 	.word	0x00005240
        /*0690*/ 	.word	0x000000ff
        /*0694*/ 	.word	0x00000000
        /*0698*/ 	.short	0x0101
        /*069a*/ 	.byte	0x25
	.zero		1


	//   ....[86]....
        /*069c*/ 	.word	0x00005250
        /*06a0*/ 	.word	0x000000ff
        /*06a4*/ 	.word	0x00000068
        /*06a8*/ 	.short	0x010a
        /*06aa*/ 	.byte	0x15
	.zero		1


	//   ....[87]....
        /*06ac*/ 	.word	0x000053b0
        /*06b0*/ 	.word	0x000000ff
        /*06b4*/ 	.word	0x00000048
        /*06b8*/ 	.short	0x010b
        /*06ba*/ 	.byte	0x15
	.zero		1


	//   ....[88]....
        /*06bc*/ 	.word	0x000053c0
        /*06c0*/ 	.word	0x000000ff
        /*06c4*/ 	.word	0x00000000
        /*06c8*/ 	.short	0x0101
        /*06ca*/ 	.byte	0x1f
	.zero		1


	//   ....[89]....
        /*06cc*/ 	.word	0x000053d0
        /*06d0*/ 	.word	0x000000ff
        /*06d4*/ 	.word	0x00000070
        /*06d8*/ 	.short	0x010a
        /*06da*/ 	.byte	0x15
	.zero		1


	//   ....[90]....
        /*06dc*/ 	.word	0x00005520
        /*06e0*/ 	.word	0x000000ff
        /*06e4*/ 	.word	0x00000050
        /*06e8*/ 	.short	0x010b
        /*06ea*/ 	.byte	0x15
	.zero		1


	//   ....[91]....
        /*06ec*/ 	.word	0x00005530
        /*06f0*/ 	.word	0x000000ff
        /*06f4*/ 	.word	0x00000000
        /*06f8*/ 	.short	0x0101
        /*06fa*/ 	.byte	0x1e
	.zero		1


	//   ....[92]....
        /*06fc*/ 	.word	0x00005540
        /*0700*/ 	.word	0x000000ff
        /*0704*/ 	.word	0x00000078
        /*0708*/ 	.short	0x010a
        /*070a*/ 	.byte	0x15
	.zero		1


	//   ....[93]....
        /*070c*/ 	.word	0x00005730
        /*0710*/ 	.word	0x000000ff
        /*0714*/ 	.word	0x00000058
        /*0718*/ 	.short	0x010b
        /*071a*/ 	.byte	0x15
	.zero		1


	//   ....[94]....
        /*071c*/ 	.word	0x00005740
        /*0720*/ 	.word	0x000000ff
        /*0724*/ 	.word	0x00000000
        /*0728*/ 	.short	0x0101
        /*072a*/ 	.byte	0x1d
	.zero		1


	//   ....[95]....
        /*072c*/ 	.word	0x00005760
        /*0730*/ 	.word	0x000000ff
        /*0734*/ 	.word	0x00000060
        /*0738*/ 	.short	0x010a
        /*073a*/ 	.byte	0x15
	.zero		1


	//   ....[96]....
        /*073c*/ 	.word	0x00005780
        /*0740*/ 	.word	0x000000ff
        /*0744*/ 	.word	0x00000068
        /*0748*/ 	.short	0x010a
        /*074a*/ 	.byte	0x15
	.zero		1


	//   ....[97]....
        /*074c*/ 	.word	0x000057a0
        /*0750*/ 	.word	0x000000ff
        /*0754*/ 	.word	0x00000070
        /*0758*/ 	.short	0x010a
        /*075a*/ 	.byte	0x15
	.zero		1


	//   ....[98]....
        /*075c*/ 	.word	0x000057f0
        /*0760*/ 	.word	0x00000002
        /*0764*/ 	.word	0x00000078
        /*0768*/ 	.short	0x010a
        /*076a*/ 	.byte	0xff
	.zero		1


	//   ....[99]....
        /*076c*/ 	.word	0x00005b50
        /*0770*/ 	.word	0x00000003
        /*0774*/ 	.word	0x00000090
        /*0778*/ 	.short	0x010a
        /*077a*/ 	.byte	0xff
	.zero		1


	//   ....[100]....
        /*077c*/ 	.word	0x00005cd0
        /*0780*/ 	.word	0x00000000
        /*0784*/ 	.word	0x00000000
        /*0788*/ 	.short	0x0101
        /*078a*/ 	.byte	0xff
	.zero		1


	//   ....[101]....
        /*078c*/ 	.word	0x00006850
        /*0790*/ 	.word	0x000000ff
        /*0794*/ 	.word	0x00000040
        /*0798*/ 	.short	0x010a
        /*079a*/ 	.byte	0x2b
	.zero		1


	//   ....[102]....
        /*079c*/ 	.word	0x00006890
        /*07a0*/ 	.word	0x00000053
        /*07a4*/ 	.word	0x000000b0
        /*07a8*/ 	.short	0x010a
        /*07aa*/ 	.byte	0xff
	.zero		1


	//   ....[103]....
        /*07ac*/ 	.word	0x000069b0
        /*07b0*/ 	.word	0x000000ff
        /*07b4*/ 	.word	0x00000040
        /*07b8*/ 	.short	0x010a
        /*07ba*/ 	.byte	0x2b
	.zero		1


	//   ....[104]....
        /*07bc*/ 	.word	0x00006ab0
        /*07c0*/ 	.word	0x00000053
        /*07c4*/ 	.word	0x000000b0
        /*07c8*/ 	.short	0x010a
        /*07ca*/ 	.byte	0xff
	.zero		1


	//   ....[105]....
        /*07cc*/ 	.word	0x000072b0
        /*07d0*/ 	.word	0x00000000
        /*07d4*/ 	.word	0x00000000
        /*07d8*/ 	.short	0x0101
        /*07da*/ 	.byte	0xff
	.zero		1


	//   ....[106]....
        /*07dc*/ 	.word	0x000072c0
        /*07e0*/ 	.word	0x00000003
        /*07e4*/ 	.word	0x00000040
        /*07e8*/ 	.short	0x010a
        /*07ea*/ 	.byte	0xff
	.zero		1


	//   ....[107]....
        /*07ec*/ 	.word	0x00007390
        /*07f0*/ 	.word	0x00000003
        /*07f4*/ 	.word	0x00000040
        /*07f8*/ 	.short	0x010a
        /*07fa*/ 	.byte	0xff
	.zero		1


	//   ....[108]....
        /*07fc*/ 	.word	0x00007c10
        /*0800*/ 	.word	0x0000005d
        /*0804*/ 	.word	0x00000000
        /*0808*/ 	.short	0x0101
        /*080a*/ 	.byte	0xff
	.zero		1


	//   ....[109]....
        /*080c*/ 	.word	0x00007c30
        /*0810*/ 	.word	0x00000028
        /*0814*/ 	.word	0x00000040
        /*0818*/ 	.short	0x010a
        /*081a*/ 	.byte	0xff
	.zero		1


	//   ....[110]....
        /*081c*/ 	.word	0x00007cf0
        /*0820*/ 	.word	0x00000028
        /*0824*/ 	.word	0x00000040
        /*0828*/ 	.short	0x010a
        /*082a*/ 	.byte	0xff
	.zero		1


	//   ....[111]....
        /*082c*/ 	.word	0x00008570
        /*0830*/ 	.word	0x0000005d
        /*0834*/ 	.word	0x00000000
        /*0838*/ 	.short	0x0101
        /*083a*/ 	.byte	0xff
	.zero		1


	//   ....[112]....
        /*083c*/ 	.word	0x00008590
        /*0840*/ 	.word	0x00000003
        /*0844*/ 	.word	0x00000040
        /*0848*/ 	.short	0x010a
        /*084a*/ 	.byte	0xff
	.zero		1


	//   ....[113]....
        /*084c*/ 	.word	0x00008650
        /*0850*/ 	.word	0x00000003
        /*0854*/ 	.word	0x00000040
        /*0858*/ 	.short	0x010a
        /*085a*/ 	.byte	0xff
	.zero		1


	//   ....[114]....
        /*085c*/ 	.word	0x00008f00
        /*0860*/ 	.word	0x0000005d
        /*0864*/ 	.word	0x00000000
        /*0868*/ 	.short	0x0101
        /*086a*/ 	.byte	0xff
	.zero		1


	//   ....[115]....
        /*086c*/ 	.word	0x00008f20
        /*0870*/ 	.word	0x00000003
        /*0874*/ 	.word	0x00000040
        /*0878*/ 	.short	0x010a
        /*087a*/ 	.byte	0xff
	.zero		1


	//   ....[116]....
        /*087c*/ 	.word	0x00008fe0
        /*0880*/ 	.word	0x00000003
        /*0884*/ 	.word	0x00000040
        /*0888*/ 	.short	0x010a
        /*088a*/ 	.byte	0xff
	.zero		1


	//   ....[117]....
        /*088c*/ 	.word	0x000098d0
        /*0890*/ 	.word	0x0000005d
        /*0894*/ 	.word	0x00000000
        /*0898*/ 	.short	0x0101
        /*089a*/ 	.byte	0xff
	.zero		1


	//   ....[118]....
        /*089c*/ 	.word	0x000098f0
        /*08a0*/ 	.word	0x00000003
        /*08a4*/ 	.word	0x00000040
        /*08a8*/ 	.short	0x010a
        /*08aa*/ 	.byte	0xff
	.zero		1


	//   ....[119]....
        /*08ac*/ 	.word	0x000099b0
        /*08b0*/ 	.word	0x00000003
        /*08b4*/ 	.word	0x00000040
        /*08b8*/ 	.short	0x010a
        /*08ba*/ 	.byte	0xff
	.zero		1


	//   ....[120]....
        /*08bc*/ 	.word	0x0000a270
        /*08c0*/ 	.word	0x0000005d
        /*08c4*/ 	.word	0x00000000
        /*08c8*/ 	.short	0x0101
        /*08ca*/ 	.byte	0xff
	.zero		1


	//   ....[121]....
        /*08cc*/ 	.word	0x0000a290
        /*08d0*/ 	.word	0x00000003
        /*08d4*/ 	.word	0x00000040
        /*08d8*/ 	.short	0x010a
        /*08da*/ 	.byte	0xff
	.zero		1


	//   ....[122]....
        /*08dc*/ 	.word	0x0000a350
        /*08e0*/ 	.word	0x00000003
        /*08e4*/ 	.word	0x00000040
        /*08e8*/ 	.short	0x010a
        /*08ea*/ 	.byte	0xff
	.zero		1


	//   ....[123]....
        /*08ec*/ 	.word	0x0000ac10
        /*08f0*/ 	.word	0x0000005d
        /*08f4*/ 	.word	0x00000000
        /*08f8*/ 	.short	0x0101
        /*08fa*/ 	.byte	0xff
	.zero		1


	//   ....[124]....
        /*08fc*/ 	.word	0x0000ac30
        /*0900*/ 	.word	0x00000003
        /*0904*/ 	.word	0x00000040
        /*0908*/ 	.short	0x010a
        /*090a*/ 	.byte	0xff
	.zero		1


	//   ....[125]....
        /*090c*/ 	.word	0x0000acf0
        /*0910*/ 	.word	0x00000003
        /*0914*/ 	.word	0x00000040
        /*0918*/ 	.short	0x010a
        /*091a*/ 	.byte	0xff
	.zero		1


	//   ....[126]....
        /*091c*/ 	.word	0x0000b2d0
        /*0920*/ 	.word	0x000000ff
        /*0924*/ 	.word	0x00000000
        /*0928*/ 	.short	0x0101
        /*092a*/ 	.byte	0x04
	.zero		1


	//   ....[127]....
        /*092c*/ 	.word	0x0000b5d0
        /*0930*/ 	.word	0x00000003
        /*0934*/ 	.word	0x00000000
        /*0938*/ 	.short	0x0101
        /*093a*/ 	.byte	0xff
	.zero		1


	//   ....[128]....
        /*093c*/ 	.word	0x0000b8a0
        /*0940*/ 	.word	0x000000ff
        /*0944*/ 	.word	0x00000000
        /*0948*/ 	.short	0x0101
        /*094a*/ 	.byte	0x06
	.zero		1


	//   ....[129]....
        /*094c*/ 	.word	0x0000b8c0
        /*0950*/ 	.word	0x00000000
        /*0954*/ 	.word	0x00000100
        /*0958*/ 	.short	0x010a
        /*095a*/ 	.byte	0xff
	.zero		1


	//   ....[130]....
        /*095c*/ 	.word	0x0000b920
        /*0960*/ 	.word	0x00000000
        /*0964*/ 	.word	0x00000020
        /*0968*/ 	.short	0x010a
        /*096a*/ 	.byte	0xff
	.zero		1


	//   ....[131]....
        /*096c*/ 	.word	0x0000b980
        /*0970*/ 	.word	0x00000000
        /*0974*/ 	.word	0x00000020
        /*0978*/ 	.short	0x010a
        /*097a*/ 	.byte	0xff
	.zero		1


	//   ....[132]....
        /*097c*/ 	.word	0x0000b9d0
        /*0980*/ 	.word	0x00000003
        /*0984*/ 	.word	0x00000090
        /*0988*/ 	.short	0x010a
        /*098a*/ 	.byte	0xff
	.zero		1


	//   ....[133]....
        /*098c*/ 	.word	0x0000ba30
        /*0990*/ 	.word	0x00000000
        /*0994*/ 	.word	0x00000000
        /*0998*/ 	.short	0x010a
        /*099a*/ 	.byte	0xff
	.zero		1


	//   ....[134]....
        /*099c*/ 	.word	0x0000ba90
        /*09a0*/ 	.word	0x00000000
        /*09a4*/ 	.word	0x00000000
        /*09a8*/ 	.short	0x010a
        /*09aa*/ 	.byte	0xff
	.zero		1


	//   ....[135]....
        /*09ac*/ 	.word	0x0000baf0
        /*09b0*/ 	.word	0x00000000
        /*09b4*/ 	.word	0x00000000
        /*09b8*/ 	.short	0x010a
        /*09ba*/ 	.byte	0xff
	.zero		1


	//   ....[136]....
        /*09bc*/ 	.word	0x0000bb40
        /*09c0*/ 	.word	0x00000002
        /*09c4*/ 	.word	0x000000f0
        /*09c8*/ 	.short	0x010a
        /*09ca*/ 	.byte	0xff
	.zero		1


	//   ....[137]....
        /*09cc*/ 	.word	0x0000bba0
        /*09d0*/ 	.word	0x00000002
        /*09d4*/ 	.word	0x000000a0
        /*09d8*/ 	.short	0x010a
        /*09da*/ 	.byte	0xff
	.zero		1


	//   ....[138]....
        /*09dc*/ 	.word	0x0000bbf0
        /*09e0*/ 	.word	0x00000002
        /*09e4*/ 	.word	0x00000090
        /*09e8*/ 	.short	0x010a
        /*09ea*/ 	.byte	0xff
	.zero		1


	//   ....[139]....
        /*09ec*/ 	.word	0x0000bc50
        /*09f0*/ 	.word	0x00000000
        /*09f4*/ 	.word	0x000000a0
        /*09f8*/ 	.short	0x010a
        /*09fa*/ 	.byte	0xff
	.zero		1


	//   ....[140]....
        /*09fc*/ 	.word	0x0000bca0
        /*0a00*/ 	.word	0x00000000
        /*0a04*/ 	.word	0x00000090
        /*0a08*/ 	.short	0x010a
        /*0a0a*/ 	.byte	0xff
	.zero		1


	//   ....[141]....
        /*0a0c*/ 	.word	0x0000bd00
        /*0a10*/ 	.word	0x00000003
        /*0a14*/ 	.word	0x000000d0
        /*0a18*/ 	.short	0x010a
        /*0a1a*/ 	.byte	0xff
	.zero		1


	//   ....[142]....
        /*0a1c*/ 	.word	0x0000bd60
        /*0a20*/ 	.word	0x00000000
        /*0a24*/ 	.word	0x00000000
        /*0a28*/ 	.short	0x010a
        /*0a2a*/ 	.byte	0xff
	.zero		1


	//   ....[143]....
        /*0a2c*/ 	.word	0x0000bdc0
        /*0a30*/ 	.word	0x00000000
        /*0a34*/ 	.word	0x00000000
        /*0a38*/ 	.short	0x010a
        /*0a3a*/ 	.byte	0xff
	.zero		1


	//   ....[144]....
        /*0a3c*/ 	.word	0x0000be20
        /*0a40*/ 	.word	0x00000000
        /*0a44*/ 	.word	0x00000000
        /*0a48*/ 	.short	0x010a
        /*0a4a*/ 	.byte	0xff
	.zero		1


	//   ....[145]....
        /*0a4c*/ 	.word	0x0000be80
        /*0a50*/ 	.word	0x00000000
        /*0a54*/ 	.word	0x00000000
        /*0a58*/ 	.short	0x010a
        /*0a5a*/ 	.byte	0xff
	.zero		1


	//   ....[146]....
        /*0a5c*/ 	.word	0x0000bee0
        /*0a60*/ 	.word	0x00000000
        /*0a64*/ 	.word	0x00000000
        /*0a68*/ 	.short	0x010a
        /*0a6a*/ 	.byte	0xff
	.zero		1


	//   ....[147]....
        /*0a6c*/ 	.word	0x0000bf30
        /*0a70*/ 	.word	0x0000000c
        /*0a74*/ 	.word	0x00000090
        /*0a78*/ 	.short	0x010a
        /*0a7a*/ 	.byte	0xff
	.zero		1


	//   ....[148]....
        /*0a7c*/ 	.word	0x0000bf90
        /*0a80*/ 	.word	0x00000000
        /*0a84*/ 	.word	0x00000088
        /*0a88*/ 	.short	0x010a
        /*0a8a*/ 	.byte	0xff
	.zero		1


	//   ....[149]....
        /*0a8c*/ 	.word	0x0000bff0
        /*0a90*/ 	.word	0x00000009
        /*0a94*/ 	.word	0x00000060
        /*0a98*/ 	.short	0x010a
        /*0a9a*/ 	.byte	0xff
	.zero		1


	//   ....[150]....
        /*0a9c*/ 	.word	0x0000c050
        /*0aa0*/ 	.word	0x00000009
        /*0aa4*/ 	.word	0x00000068
        /*0aa8*/ 	.short	0x010a
        /*0aaa*/ 	.byte	0xff
	.zero		1


	//   ....[151]....
        /*0aac*/ 	.word	0x0000c0b0
        /*0ab0*/ 	.word	0x00000009
        /*0ab4*/ 	.word	0x00000070
        /*0ab8*/ 	.short	0x010a
        /*0aba*/ 	.byte	0xff
	.zero		1


	//   ....[152]....
        /*0abc*/ 	.word	0x0000c110
        /*0ac0*/ 	.word	0x00000009
        /*0ac4*/ 	.word	0x00000078
        /*0ac8*/ 	.short	0x010a
        /*0aca*/ 	.byte	0xff
	.zero		1


	//   ....[153]....
        /*0acc*/ 	.word	0x0000c170
        /*0ad0*/ 	.word	0x00000000
        /*0ad4*/ 	.word	0x00000060
        /*0ad8*/ 	.short	0x010a
        /*0ada*/ 	.byte	0xff
	.zero		1


	//   ....[154]....
        /*0adc*/ 	.word	0x0000c1d0
        /*0ae0*/ 	.word	0x00000000
        /*0ae4*/ 	.word	0x00000068
        /*0ae8*/ 	.short	0x010a
        /*0aea*/ 	.byte	0xff
	.zero		1


	//   ....[155]....
        /*0aec*/ 	.word	0x0000c230
        /*0af0*/ 	.word	0x00000000
        /*0af4*/ 	.word	0x00000070
        /*0af8*/ 	.short	0x010a
        /*0afa*/ 	.byte	0xff
	.zero		1


	//   ....[156]....
        /*0afc*/ 	.word	0x0000c290
        /*0b00*/ 	.word	0x00000000
        /*0b04*/ 	.word	0x00000078
        /*0b08*/ 	.short	0x010a
        /*0b0a*/ 	.byte	0xff
	.zero		1


	//   ....[157]....
        /*0b0c*/ 	.word	0x0000c2f0
        /*0b10*/ 	.word	0x00000003
        /*0b14*/ 	.word	0x00000060
        /*0b18*/ 	.short	0x010a
        /*0b1a*/ 	.byte	0xff
	.zero		1


	//   ....[158]....
        /*0b1c*/ 	.word	0x0000c350
        /*0b20*/ 	.word	0x00000003
        /*0b24*/ 	.word	0x00000068
        /*0b28*/ 	.short	0x010a
        /*0b2a*/ 	.byte	0xff
	.zero		1


	//   ....[159]....
        /*0b2c*/ 	.word	0x0000c3b0
        /*0b30*/ 	.word	0x00000003
        /*0b34*/ 	.word	0x00000070
        /*0b38*/ 	.short	0x010a
        /*0b3a*/ 	.byte	0xff
	.zero		1


	//   ....[160]....
        /*0b3c*/ 	.word	0x0000c400
        /*0b40*/ 	.word	0x00000003
        /*0b44*/ 	.word	0x00000090
        /*0b48*/ 	.short	0x010a
        /*0b4a*/ 	.byte	0xff
	.zero		1


	//   ....[161]....
        /*0b4c*/ 	.word	0x0000c460
        /*0b50*/ 	.word	0x00000000
        /*0b54*/ 	.word	0x00000040
        /*0b58*/ 	.short	0x010a
        /*0b5a*/ 	.byte	0xff
	.zero		1


	//   ....[162]....
        /*0b5c*/ 	.word	0x0000c4b0
        /*0b60*/ 	.word	0x00000053
        /*0b64*/ 	.word	0x000000b0
        /*0b68*/ 	.short	0x010a
        /*0b6a*/ 	.byte	0xff
	.zero		1


	//   ....[163]....
        /*0b6c*/ 	.word	0x0000c500
        /*0b70*/ 	.word	0x00000003
        /*0b74*/ 	.word	0x00000040
        /*0b78*/ 	.short	0x010a
        /*0b7a*/ 	.byte	0xff
	.zero		1


	//   ....[164]....
        /*0b7c*/ 	.word	0x0000c550
        /*0b80*/ 	.word	0x00000028
        /*0b84*/ 	.word	0x00000040
        /*0b88*/ 	.short	0x010a
        /*0b8a*/ 	.byte	0xff
	.zero		1


	//   ....[165]....
        /*0b8c*/ 	.word	0x0000c5a0
        /*0b90*/ 	.word	0x00000003
        /*0b94*/ 	.word	0x00000040
        /*0b98*/ 	.short	0x010a
        /*0b9a*/ 	.byte	0xff
	.zero		1


	//   ....[166]....
        /*0b9c*/ 	.word	0x0000c5f0
        /*0ba0*/ 	.word	0x00000003
        /*0ba4*/ 	.word	0x00000040
        /*0ba8*/ 	.short	0x010a
        /*0baa*/ 	.byte	0xff
	.zero		1


	//   ....[167]....
        /*0bac*/ 	.word	0x0000c640
        /*0bb0*/ 	.word	0x00000003
        /*0bb4*/ 	.word	0x00000040
        /*0bb8*/ 	.short	0x010a
        /*0bba*/ 	.byte	0xff
	.zero		1


	//   ....[168]....
        /*0bbc*/ 	.word	0x0000c690
        /*0bc0*/ 	.word	0x00000003
        /*0bc4*/ 	.word	0x00000040
        /*0bc8*/ 	.short	0x010a
        /*0bca*/ 	.byte	0xff
	.zero		1


	//   ....[169]....
        /*0bcc*/ 	.word	0x0000c6e0
        /*0bd0*/ 	.word	0x00000003
        /*0bd4*/ 	.word	0x00000040
        /*0bd8*/ 	.short	0x010a
        /*0bda*/ 	.byte	0xff
	.zero		1


	//----- nvinfo : EIATTR_NUM_MBARRIERS
	.align		4
.L_47:
        /*0bdc*/ 	.byte	0x03, 0x38
        /*0bde*/ 	.short	0x0022


	//----- nvinfo : EIATTR_EXIT_INSTR_OFFSETS
	.align		4
        /*0be0*/ 	.byte	0x04, 0x1c
        /*0be2*/ 	.short	(.L_49 - .L_48)


	//   ....[0]....
.L_48:
        /*0be4*/ 	.word	0x00002bc0


	//   ....[1]....
        /*0be8*/ 	.word	0x000030d0


	//   ....[2]....
        /*0bec*/ 	.word	0x00003130


	//   ....[3]....
        /*0bf0*/ 	.word	0x000040b0


	//   ....[4]....
        /*0bf4*/ 	.word	0x00005820


	//   ....[5]....
        /*0bf8*/ 	.word	0x00005860


	//   ....[6]....
        /*0bfc*/ 	.word	0x0000b790


	//   ....[7]....
        /*0c00*/ 	.word	0x0000b800


	//   ....[8]....
        /*0c04*/ 	.word	0x0000b830


	//   ....[9]....
        /*0c08*/ 	.word	0x0000b8b0


	//----- nvinfo : EIATTR_MAX_THREADS
	.align		4
.L_49:
        /*0c0c*/ 	.byte	0x04, 0x05
        /*0c0e*/ 	.short	(.L_51 - .L_50)
.L_50:
        /*0c10*/ 	.word	0x00000100
        /*0c14*/ 	.word	0x00000001
        /*0c18*/ 	.word	0x00000001


	//----- nvinfo : EIATTR_CRS_STACK_SIZE
	.align		4
.L_51:
        /*0c1c*/ 	.byte	0x04, 0x1e
        /*0c1e*/ 	.short	(.L_53 - .L_52)
.L_52:
        /*0c20*/ 	.word	0x00000000


	//----- nvinfo : EIATTR_CBANK_PARAM_SIZE
	.align		4
.L_53:
        /*0c24*/ 	.byte	0x03, 0x19
        /*0c26*/ 	.short	0x0800


	//----- nvinfo : EIATTR_PARAM_CBANK
	.align		4
        /*0c28*/ 	.byte	0x04, 0x0a
        /*0c2a*/ 	.short	(.L_55 - .L_54)
	.align		4
.L_54:
        /*0c2c*/ 	.word	index@(.nv.constant0._ZN7cutlass13device_kernelINS_4gemm6kernel13GemmUniversalIN4cute5tupleIJiiiiEEENS1_10collective13CollectiveMmaINS1_35MainloopSm100TmaUmmaWarpSpecializedILi4ELi2ELi4ENS5_IJNS4_1CILi2EEENSA_ILi4EEENSA_ILi1EEEEEEEENS5_IJNSA_ILi64EEENSA_ILi256EEENSA_ILi32EEEEEENS_10tfloat32_tENS5_IJlSD_lEEESK_SL_NS4_8TiledMMAINS4_8MMA_AtomIJNS4_17SM100_MMA_TF32_SSISK_SK_fLi64ELi256ELNS4_4UMMA5MajorE0ELSQ_0ELNSP_7ScaleInE0ELSR_0EEEEEENS4_6LayoutINS5_IJSD_SD_SD_EEENS5_IJNSA_ILi0EEESW_SW_EEEEENS5_IJNS4_10UnderscoreESZ_SZ_EEEEENS4_23SM90_TMA_LOAD_MULTICASTENS4_14ComposedLayoutINS4_7SwizzleILi3ELi4ELi3EEENS4_18smem_ptr_flag_bitsILi32EEENSU_INS5_IJNSA_ILi8EEESI_EEENS5_IJSI_SD_EEEEEEEvNS4_8identityES12_S1C_vS1D_EENS_8epilogue10collective18CollectiveEpilogueINS1F_23Sm100TmaWarpSpecializedILi4ELi2ELi16ELb1ELb0EEEJSJ_NS5_IJNSU_ISG_SD_EENSU_ISI_SD_EEEEESK_SL_SK_SL_NS1F_6fusion15FusionCallbacksIS1J_NS1N_17LinearCombinationISK_fSK_fLNS_15FloatRoundStyleE2EEESJ_S1M_JEEENS4_5SM1004TMEM4LOAD26SM100_TMEM_LOAD_16dp128b8xENS4_13SM90_TMA_LOADES1C_NS4_17SM75_U32x4_LDSM_NENS4_14SM90_TMA_STOREES1C_NS4_17SM90_U32x4_STSM_NENS4_39AutoVectorizingCopyWithAssumedAlignmentILi128EEEEEEvvEEEEvNT_6ParamsE)
        /*0c30*/ 	.short	0x0380
        /*0c32*/ 	.short	0x0800


	//----- nvinfo : EIATTR_SW_WAR
	.align		4
.L_55:
        /*0c34*/ 	.byte	0x04, 0x36
        /*0c36*/ 	.short	(.L_57 - .L_56)
.L_56:
        /*0c38*/ 	.word	0x00000008
.L_57:


//--------------------- .nv.callgraph             --------------------------
	.section	.nv.callgraph,"",@"SHT_CUDA_CALLGRAPH"
	.align	4
	.sectionentsize	8
	.align		4
        /*0000*/ 	.word	0x00000000
	.align		4
        /*0004*/ 	.word	0xffffffff
	.align		4
        /*0008*/ 	.word	index@(_ZN7cutlass13device_kernelINS_4gemm6kernel13GemmUniversalIN4cute5tupleIJiiiiEEENS1_10collective13CollectiveMmaINS1_35MainloopSm100TmaUmmaWarpSpecializedILi4ELi2ELi4ENS5_IJNS4_1CILi2EEENSA_ILi4EEENSA_ILi1EEEEEEEENS5_IJNSA_ILi64EEENSA_ILi256EEENSA_ILi32EEEEEENS_10tfloat32_tENS5_IJlSD_lEEESK_SL_NS4_8TiledMMAINS4_8MMA_AtomIJNS4_17SM100_MMA_TF32_SSISK_SK_fLi64ELi256ELNS4_4UMMA5MajorE0ELSQ_0ELNSP_7ScaleInE0ELSR_0EEEEEENS4_6LayoutINS5_IJSD_SD_SD_EEENS5_IJNSA_ILi0EEESW_SW_EEEEENS5_IJNS4_10UnderscoreESZ_SZ_EEEEENS4_23SM90_TMA_LOAD_MULTICASTENS4_14ComposedLayoutINS4_7SwizzleILi3ELi4ELi3EEENS4_18smem_ptr_flag_bitsILi32EEENSU_INS5_IJNSA_ILi8EEESI_EEENS5_IJSI_SD_EEEEEEEvNS4_8identityES12_S1C_vS1D_EENS_8epilogue10collective18CollectiveEpilogueINS1F_23Sm100TmaWarpSpecializedILi4ELi2ELi16ELb1ELb0EEEJSJ_NS5_IJNSU_ISG_SD_EENSU_ISI_SD_EEEEESK_SL_SK_SL_NS1F_6fusion15FusionCallbacksIS1J_NS1N_17LinearCombinationISK_fSK_fLNS_15FloatRoundStyleE2EEESJ_S1M_JEEENS4_5SM1004TMEM4LOAD26SM100_TMEM_LOAD_16dp128b8xENS4_13SM90_TMA_LOADES1C_NS4_17SM75_U32x4_LDSM_NENS4_14SM90_TMA_STOREES1C_NS4_17SM90_U32x4_STSM_NENS4_39AutoVectorizingCopyWithAssumedAlignmentILi128EEEEEEvvEEEEvNT_6ParamsE)
	.align		4
        /*000c*/ 	.word	index@(__assertfail)
	.align		4
        /*0010*/ 	.word	0x00000000
	.align		4
        /*0014*/ 	.word	0xfffffffe
	.align		4
        /*0018*/ 	.word	0x00000000
	.align		4
        /*001c*/ 	.word	0xfffffffd
	.align		4
        /*0020*/ 	.word	0x00000000
	.align		4
        /*0024*/ 	.word	0xfffffffc


//--------------------- .nv.constant4             --------------------------
	.section	.nv.constant4,"a",@progbits
	.align	8
	.align		8
.nv.constant4:
        /*0000*/ 	.dword	__assertfail
	.align		8
        /*0008*/ 	.dword	__unnamed_1
	.align		8
        /*0010*/ 	.dword	__unnamed_2
	.align		8
        /*0018*/ 	.dword	_ZN40_INTERNAL_fcf45caf_4_k_cu_59fa1249_319694cuda3std3__45__cpo5beginE
	.align		8
        /*0020*/ 	.dword	_ZN40_INTERNAL_fcf45caf_4_k_cu_59fa1249_319694cuda3std3__45__cpo3endE
	.align		8
        /*0028*/ 	.dword	_ZN40_INTERNAL_fcf45caf_4_k_cu_59fa1249_319694cuda3std3__45__cpo6cbeginE
	.align		8
        /*0030*/ 	.dword	_ZN40_INTERNAL_fcf45caf_4_k_cu_59fa1249_319694cuda3std3__45__cpo4cendE
	.align		8
        /*0038*/ 	.dword	_ZN40_INTERNAL_fcf45caf_4_k_cu_59fa1249_319694cuda3std3__442_GLOBAL__N__fcf45caf_4_k_cu_59fa1249_319696ignoreE
	.align		8
        /*0040*/ 	.dword	_ZN40_INTERNAL_fcf45caf_4_k_cu_59fa1249_319694cuda3std3__419piecewise_constructE
	.align		8
        /*0048*/ 	.dword	_ZN40_INTERNAL_fcf45caf_4_k_cu_59fa1249_319694cuda3std3__48in_placeE
	.align		8
        /*0050*/ 	.dword	_ZN40_INTERNAL_fcf45caf_4_k_cu_59fa1249_319694cuda3std6ranges3__45__cpo4swapE
	.align		8
        /*0058*/ 	.dword	_ZN40_INTERNAL_fcf45caf_4_k_cu_59fa1249_319694cuda3std6ranges3__45__cpo9iter_moveE
	.align		8
        /*0060*/ 	.dword	_ZN40_INTERNAL_fcf45caf_4_k_cu_59fa1249_319694cute7productE
	.align		8
        /*0068*/ 	.dword	_ZN40_INTERNAL_fcf45caf_4_k_cu_59fa1249_319694cute1_E
	.align		8
        /*0070*/ 	.dword	$str$25
	.align		8
        /*0078*/ 	.dword	$str$26
	.align		8
        /*0080*/ 	.dword	$str$27
	.align		8
        /*0088*/ 	.dword	$str$28


//--------------------- .text._ZN7cutlass13device_kernelINS_4gemm6kernel13GemmUniversalIN4cute5tupleIJiiiiEEENS1_10collective13CollectiveMmaINS1_35MainloopSm100TmaUmmaWarpSpecializedILi4ELi2ELi4ENS5_IJNS4_1CILi2EEENSA_ILi4EEENSA_ILi1EEEEEEEENS5_IJNSA_ILi64EEENSA_ILi256EEENSA_ILi32EEEEEENS_10tfloat32_tENS5_IJlSD_lEEESK_SL_NS4_8TiledMMAINS4_8MMA_AtomIJNS4_17SM100_MMA_TF32_SSISK_SK_fLi64ELi256ELNS4_4UMMA5MajorE0ELSQ_0ELNSP_7ScaleInE0ELSR_0EEEEEENS4_6LayoutINS5_IJSD_SD_SD_EEENS5_IJNSA_ILi0EEESW_SW_EEEEENS5_IJNS4_10UnderscoreESZ_SZ_EEEEENS4_23SM90_TMA_LOAD_MULTICASTENS4_14ComposedLayoutINS4_7SwizzleILi3ELi4ELi3EEENS4_18smem_ptr_flag_bitsILi32EEENSU_INS5_IJNSA_ILi8EEESI_EEENS5_IJSI_SD_EEEEEEEvNS4_8identityES12_S1C_vS1D_EENS_8epilogue10collective18CollectiveEpilogueINS1F_23Sm100TmaWarpSpecializedILi4ELi2ELi16ELb1ELb0EEEJSJ_NS5_IJNSU_ISG_SD_EENSU_ISI_SD_EEEEESK_SL_SK_SL_NS1F_6fusion15FusionCallbacksIS1J_NS1N_17LinearCombinationISK_fSK_fLNS_15FloatRoundStyleE2EEESJ_S1M_JEEENS4_5SM1004TMEM4LOAD26SM100_TMEM_LOAD_16dp128b8xENS4_13SM90_TMA_LOADES1C_NS4_17SM75_U32x4_LDSM_NENS4_14SM90_TMA_STOREES1C_NS4_17SM90_U32x4_STSM_NENS4_39AutoVectorizingCopyWithAssumedAlignmentILi128EEEEEEvvEEEEvNT_6ParamsE --------------------------
	.section	.text._ZN7cutlass13device_kernelINS_4gemm6kernel13GemmUniversalIN4cute5tupleIJiiiiEEENS1_10collective13CollectiveMmaINS1_35MainloopSm100TmaUmmaWarpSpecializedILi4ELi2ELi4ENS5_IJNS4_1CILi2EEENSA_ILi4EEENSA_ILi1EEEEEEEENS5_IJNSA_ILi64EEENSA_ILi256EEENSA_ILi32EEEEEENS_10tfloat32_tENS5_IJlSD_lEEESK_SL_NS4_8TiledMMAINS4_8MMA_AtomIJNS4_17SM100_MMA_TF32_SSISK_SK_fLi64ELi256ELNS4_4UMMA5MajorE0ELSQ_0ELNSP_7ScaleInE0ELSR_0EEEEEENS4_6LayoutINS5_IJSD_SD_SD_EEENS5_IJNSA_ILi0EEESW_SW_EEEEENS5_IJNS4_10UnderscoreESZ_SZ_EEEEENS4_23SM90_TMA_LOAD_MULTICASTENS4_14ComposedLayoutINS4_7SwizzleILi3ELi4ELi3EEENS4_18smem_ptr_flag_bitsILi32EEENSU_INS5_IJNSA_ILi8EEESI_EEENS5_IJSI_SD_EEEEEEEvNS4_8identityES12_S1C_vS1D_EENS_8epilogue10collective18CollectiveEpilogueINS1F_23Sm100TmaWarpSpecializedILi4ELi2ELi16ELb1ELb0EEEJSJ_NS5_IJNSU_ISG_SD_EENSU_ISI_SD_EEEEESK_SL_SK_SL_NS1F_6fusion15FusionCallbacksIS1J_NS1N_17LinearCombinationISK_fSK_fLNS_15FloatRoundStyleE2EEESJ_S1M_JEEENS4_5SM1004TMEM4LOAD26SM100_TMEM_LOAD_16dp128b8xENS4_13SM90_TMA_LOADES1C_NS4_17SM75_U32x4_LDSM_NENS4_14SM90_TMA_STOREES1C_NS4_17SM90_U32x4_STSM_NENS4_39AutoVectorizingCopyWithAssumedAlignmentILi128EEEEEEvvEEEEvNT_6ParamsE,"ax",@progbits
	.align	128
.text._ZN7cutlass13device_kernelINS_4gemm6kernel13GemmUniversalIN4cute5tupleIJiiiiEEENS1_10collective13CollectiveMmaINS1_35MainloopSm100TmaUmmaWarpSpecializedILi4ELi2ELi4ENS5_IJNS4_1CILi2EEENSA_ILi4EEENSA_ILi1EEEEEEEENS5_IJNSA_ILi64EEENSA_ILi256EEENSA_ILi32EEEEEENS_10tfloat32_tENS5_IJlSD_lEEESK_SL_NS4_8TiledMMAINS4_8MMA_AtomIJNS4_17SM100_MMA_TF32_SSISK_SK_fLi64ELi256ELNS4_4UMMA5MajorE0ELSQ_0ELNSP_7ScaleInE0ELSR_0EEEEEENS4_6LayoutINS5_IJSD_SD_SD_EEENS5_IJNSA_ILi0EEESW_SW_EEEEENS5_IJNS4_10UnderscoreESZ_SZ_EEEEENS4_23SM90_TMA_LOAD_MULTICASTENS4_14ComposedLayoutINS4_7SwizzleILi3ELi4ELi3EEENS4_18smem_ptr_flag_bitsILi32EEENSU_INS5_IJNSA_ILi8EEESI_EEENS5_IJSI_SD_EEEEEEEvNS4_8identityES12_S1C_vS1D_EENS_8epilogue10collective18CollectiveEpilogueINS1F_23Sm100TmaWarpSpecializedILi4ELi2ELi16ELb1ELb0EEEJSJ_NS5_IJNSU_ISG_SD_EENSU_ISI_SD_EEEEESK_SL_SK_SL_NS1F_6fusion15FusionCallbacksIS1J_NS1N_17LinearCombinationISK_fSK_fLNS_15FloatRoundStyleE2EEESJ_S1M_JEEENS4_5SM1004TMEM4LOAD26SM100_TMEM_LOAD_16dp128b8xENS4_13SM90_TMA_LOADES1C_NS4_17SM75_U32x4_LDSM_NENS4_14SM90_TMA_STOREES1C_NS4_17SM90_U32x4_STSM_NENS4_39AutoVectorizingCopyWithAssumedAlignmentILi128EEEEEEvvEEEEvNT_6ParamsE:
        .type           _ZN7cutlass13device_kernelINS_4gemm6kernel13GemmUniversalIN4cute5tupleIJiiiiEEENS1_10collective13CollectiveMmaINS1_35MainloopSm100TmaUmmaWarpSpecializedILi4ELi2ELi4ENS5_IJNS4_1CILi2EEENSA_ILi4EEENSA_ILi1EEEEEEEENS5_IJNSA_ILi64EEENSA_ILi256EEENSA_ILi32EEEEEENS_10tfloat32_tENS5_IJlSD_lEEESK_SL_NS4_8TiledMMAINS4_8MMA_AtomIJNS4_17SM100_MMA_TF32_SSISK_SK_fLi64ELi256ELNS4_4UMMA5MajorE0ELSQ_0ELNSP_7ScaleInE0ELSR_0EEEEEENS4_6LayoutINS5_IJSD_SD_SD_EEENS5_IJNSA_ILi0EEESW_SW_EEEEENS5_IJNS4_10UnderscoreESZ_SZ_EEEEENS4_23SM90_TMA_LOAD_MULTICASTENS4_14ComposedLayoutINS4_7SwizzleILi3ELi4ELi3EEENS4_18smem_ptr_flag_bitsILi32EEENSU_INS5_IJNSA_ILi8EEESI_EEENS5_IJSI_SD_EEEEEEEvNS4_8identityES12_S1C_vS1D_EENS_8epilogue10collective18CollectiveEpilogueINS1F_23Sm100TmaWarpSpecializedILi4ELi2ELi16ELb1ELb0EEEJSJ_NS5_IJNSU_ISG_SD_EENSU_ISI_SD_EEEEESK_SL_SK_SL_NS1F_6fusion15FusionCallbacksIS1J_NS1N_17LinearCombinationISK_fSK_fLNS_15FloatRoundStyleE2EEESJ_S1M_JEEENS4_5SM1004TMEM4LOAD26SM100_TMEM_LOAD_16dp128b8xENS4_13SM90_TMA_LOADES1C_NS4_17SM75_U32x4_LDSM_NENS4_14SM90_TMA_STOREES1C_NS4_17SM90_U32x4_STSM_NENS4_39AutoVectorizingCopyWithAssumedAlignmentILi128EEEEEEvvEEEEvNT_6ParamsE,@function
        .size           _ZN7cutlass13device_kernelINS_4gemm6kernel13GemmUniversalIN4cute5tupleIJiiiiEEENS1_10collective13CollectiveMmaINS1_35MainloopSm100TmaUmmaWarpSpecializedILi4ELi2ELi4ENS5_IJNS4_1CILi2EEENSA_ILi4EEENSA_ILi1EEEEEEEENS5_IJNSA_ILi64EEENSA_ILi256EEENSA_ILi32EEEEEENS_10tfloat32_tENS5_IJlSD_lEEESK_SL_NS4_8TiledMMAINS4_8MMA_AtomIJNS4_17SM100_MMA_TF32_SSISK_SK_fLi64ELi256ELNS4_4UMMA5MajorE0ELSQ_0ELNSP_7ScaleInE0ELSR_0EEEEEENS4_6LayoutINS5_IJSD_SD_SD_EEENS5_IJNSA_ILi0EEESW_SW_EEEEENS5_IJNS4_10UnderscoreESZ_SZ_EEEEENS4_23SM90_TMA_LOAD_MULTICASTENS4_14ComposedLayoutINS4_7SwizzleILi3ELi4ELi3EEENS4_18smem_ptr_flag_bitsILi32EEENSU_INS5_IJNSA_ILi8EEESI_EEENS5_IJSI_SD_EEEEEEEvNS4_8identityES12_S1C_vS1D_EENS_8epilogue10collective18CollectiveEpilogueINS1F_23Sm100TmaWarpSpecializedILi4ELi2ELi16ELb1ELb0EEEJSJ_NS5_IJNSU_ISG_SD_EENSU_ISI_SD_EEEEESK_SL_SK_SL_NS1F_6fusion15FusionCallbacksIS1J_NS1N_17LinearCombinationISK_fSK_fLNS_15FloatRoundStyleE2EEESJ_S1M_JEEENS4_5SM1004TMEM4LOAD26SM100_TMEM_LOAD_16dp128b8xENS4_13SM90_TMA_LOADES1C_NS4_17SM75_U32x4_LDSM_NENS4_14SM90_TMA_STOREES1C_NS4_17SM90_U32x4_STSM_NENS4_39AutoVectorizingCopyWithAssumedAlignmentILi128EEEEEEvvEEEEvNT_6ParamsE,(.L_x_227 - _ZN7cutlass13device_kernelINS_4gemm6kernel13GemmUniversalIN4cute5tupleIJiiiiEEENS1_10collective13CollectiveMmaINS1_35MainloopSm100TmaUmmaWarpSpecializedILi4ELi2ELi4ENS5_IJNS4_1CILi2EEENSA_ILi4EEENSA_ILi1EEEEEEEENS5_IJNSA_ILi64EEENSA_ILi256EEENSA_ILi32EEEEEENS_10tfloat32_tENS5_IJlSD_lEEESK_SL_NS4_8TiledMMAINS4_8MMA_AtomIJNS4_17SM100_MMA_TF32_SSISK_SK_fLi64ELi256ELNS4_4UMMA5MajorE0ELSQ_0ELNSP_7ScaleInE0ELSR_0EEEEEENS4_6LayoutINS5_IJSD_SD_SD_EEENS5_IJNSA_ILi0EEESW_SW_EEEEENS5_IJNS4_10UnderscoreESZ_SZ_EEEEENS4_23SM90_TMA_LOAD_MULTICASTENS4_14ComposedLayoutINS4_7SwizzleILi3ELi4ELi3EEENS4_18smem_ptr_flag_bitsILi32EEENSU_INS5_IJNSA_ILi8EEESI_EEENS5_IJSI_SD_EEEEEEEvNS4_8identityES12_S1C_vS1D_EENS_8epilogue10collective18CollectiveEpilogueINS1F_23Sm100TmaWarpSpecializedILi4ELi2ELi16ELb1ELb0EEEJSJ_NS5_IJNSU_ISG_SD_EENSU_ISI_SD_EEEEESK_SL_SK_SL_NS1F_6fusion15FusionCallbacksIS1J_NS1N_17LinearCombinationISK_fSK_fLNS_15FloatRoundStyleE2EEESJ_S1M_JEEENS4_5SM1004TMEM4LOAD26SM100_TMEM_LOAD_16dp128b8xENS4_13SM90_TMA_LOADES1C_NS4_17SM75_U32x4_LDSM_NENS4_14SM90_TMA_STOREES1C_NS4_17SM90_U32x4_STSM_NENS4_39AutoVectorizingCopyWithAssumedAlignmentILi128EEEEEEvvEEEEvNT_6ParamsE)
        .other          _ZN7cutlass13device_kernelINS_4gemm6kernel13GemmUniversalIN4cute5tupleIJiiiiEEENS1_10collective13CollectiveMmaINS1_35MainloopSm100TmaUmmaWarpSpecializedILi4ELi2ELi4ENS5_IJNS4_1CILi2EEENSA_ILi4EEENSA_ILi1EEEEEEEENS5_IJNSA_ILi64EEENSA_ILi256EEENSA_ILi32EEEEEENS_10tfloat32_tENS5_IJlSD_lEEESK_SL_NS4_8TiledMMAINS4_8MMA_AtomIJNS4_17SM100_MMA_TF32_SSISK_SK_fLi64ELi256ELNS4_4UMMA5MajorE0ELSQ_0ELNSP_7ScaleInE0ELSR_0EEEEEENS4_6LayoutINS5_IJSD_SD_SD_EEENS5_IJNSA_ILi0EEESW_SW_EEEEENS5_IJNS4_10UnderscoreESZ_SZ_EEEEENS4_23SM90_TMA_LOAD_MULTICASTENS4_14ComposedLayoutINS4_7SwizzleILi3ELi4ELi3EEENS4_18smem_ptr_flag_bitsILi32EEENSU_INS5_IJNSA_ILi8EEESI_EEENS5_IJSI_SD_EEEEEEEvNS4_8identityES12_S1C_vS1D_EENS_8epilogue10collective18CollectiveEpilogueINS1F_23Sm100TmaWarpSpecializedILi4ELi2ELi16ELb1ELb0EEEJSJ_NS5_IJNSU_ISG_SD_EENSU_ISI_SD_EEEEESK_SL_SK_SL_NS1F_6fusion15FusionCallbacksIS1J_NS1N_17LinearCombinationISK_fSK_fLNS_15FloatRoundStyleE2EEESJ_S1M_JEEENS4_5SM1004TMEM4LOAD26SM100_TMEM_LOAD_16dp128b8xENS4_13SM90_TMA_LOADES1C_NS4_17SM75_U32x4_LDSM_NENS4_14SM90_TMA_STOREES1C_NS4_17SM90_U32x4_STSM_NENS4_39AutoVectorizingCopyWithAssumedAlignmentILi128EEEEEEvvEEEEvNT_6ParamsE,@"STO_CUDA_ENTRY STV_DEFAULT"
_ZN7cutlass13device_kernelINS_4gemm6kernel13GemmUniversalIN4cute5tupleIJiiiiEEENS1_10collective13CollectiveMmaINS1_35MainloopSm100TmaUmmaWarpSpecializedILi4ELi2ELi4ENS5_IJNS4_1CILi2EEENSA_ILi4EEENSA_ILi1EEEEEEEENS5_IJNSA_ILi64EEENSA_ILi256EEENSA_ILi32EEEEEENS_10tfloat32_tENS5_IJlSD_lEEESK_SL_NS4_8TiledMMAINS4_8MMA_AtomIJNS4_17SM100_MMA_TF32_SSISK_SK_fLi64ELi256ELNS4_4UMMA5MajorE0ELSQ_0ELNSP_7ScaleInE0ELSR_0EEEEEENS4_6LayoutINS5_IJSD_SD_SD_EEENS5_IJNSA_ILi0EEESW_SW_EEEEENS5_IJNS4_10UnderscoreESZ_SZ_EEEEENS4_23SM90_TMA_LOAD_MULTICASTENS4_14ComposedLayoutINS4_7SwizzleILi3ELi4ELi3EEENS4_18smem_ptr_flag_bitsILi32EEENSU_INS5_IJNSA_ILi8EEESI_EEENS5_IJSI_SD_EEEEEEEvNS4_8identityES12_S1C_vS1D_EENS_8epilogue10collective18CollectiveEpilogueINS1F_23Sm100TmaWarpSpecializedILi4ELi2ELi16ELb1ELb0EEEJSJ_NS5_IJNSU_ISG_SD_EENSU_ISI_SD_EEEEESK_SL_SK_SL_NS1F_6fusion15FusionCallbacksIS1J_NS1N_17LinearCombinationISK_fSK_fLNS_15FloatRoundStyleE2EEESJ_S1M_JEEENS4_5SM1004TMEM4LOAD26SM100_TMEM_LOAD_16dp128b8xENS4_13SM90_TMA_LOADES1C_NS4_17SM75_U32x4_LDSM_NENS4_14SM90_TMA_STOREES1C_NS4_17SM90_U32x4_STSM_NENS4_39AutoVectorizingCopyWithAssumedAlignmentILi128EEEEEEvvEEEEvNT_6ParamsE:
[----:B------:R-:W1:Y:S01]  /*0000*/  LDC R1, c[0x0][0x37c] ;  /* 0x0000df00ff017b82 */ /* 0x000e620000000800 */
[----:B------:R-:W2:Y:S01]  /*0010*/  S2R R78, SR_TID.X ;  /* 0x00000000004e7919 */ /* 0x000ea20000002100 */
[----:B------:R-:W3:Y:S01]  /*0020*/  LDCU.64 UR8, c[0x0][0x890] ;  /* 0x00011200ff0877ac */ /* 0x000ee20008000a00 */
[----:B------:R-:W-:Y:S02]  /*0030*/  PRMT R67, RZ, 0x7610, R67 ;  /* 0x00007610ff437816 */ /* 0x000fe40000000043 */
[----:B------:R-:W-:Y:S02]  /*0040*/  ELECT P3, URZ, PT ;  /* 0x0000000000ff782f */ /* 0x000fe40003860000 */
[----:B---3--:R-:W-:-:S04]  /*0050*/  ISETP.NE.U32.AND P0, PT, RZ, UR8, PT ;  /* 0x00000008ff007c0c */ /* 0x008fc8000bf05070 */
[----:B------:R-:W-:Y:S02]  /*0060*/  ISETP.NE.AND.EX P1, PT, RZ, UR9, PT, P0 ;  /* 0x00000009ff007c0c */ /* 0x000fe4000bf25300 */
[----:B--2---:R-:W-:-:S05]  /*0070*/  SHF.R.U32.HI R68, RZ, 0x5, R78 ;  /* 0x00000005ff447819 */ /* 0x004fca000001164e */
[----:B------:R-:W2:Y:S02]  /*0080*/  SHFL.IDX PT, R0, R68, RZ, 0x1f ;  /* 0x00001fff44007589 */ /* 0x000ea400000e0000 */
[----:B--2---:R-:W-:-:S04]  /*0090*/  R2UR UR17, R0 ;  /* 0x00000000001172ca */ /* 0x004fc800000e0000 */
[----:B-1----:R-:W-:Y:S05]  /*00a0*/  @P1 BRA `(.L_x_0) ;  /* 0x0000000000301947 */ /* 0x002fea0003800000 */
[----:B------:R-:W1:Y:S02]  /*00b0*/  LDCU.64 UR4, c[0x0][0x888] ;  /* 0x00011100ff0477ac */ /* 0x000e640008000a00 */
[----:B-1----:R-:W-:-:S04]  /*00c0*/  UISETP.NE.U32.AND UP0, UPT, UR4, URZ, UPT ;  /* 0x000000ff0400728c */ /* 0x002fc8000bf05070 */
[----:B------:R-:W-:-:S09]  /*00d0*/  UISETP.NE.AND.EX UP0, UPT, UR5, URZ, UPT, UP0 ;  /* 0x000000ff0500728c */ /* 0x000fd2000bf05300 */
[----:B------:R-:W-:Y:S05]  /*00e0*/  BRA.U !UP0, `(.L_x_1) ;  /* 0x0000000108147547 */ /* 0x000fea000b800000 */
[----:B------:R-:W1:Y:S01]  /*00f0*/  LDC.64 R2, c[0x0][0x888] ;  /* 0x00022200ff027b82 */ /* 0x000e620000000a00 */
[----:B------:R-:W1:Y:S02]  /*0100*/  LDCU.64 UR4, c[0x0][0x358] ;  /* 0x00006b00ff0477ac */ /* 0x000e640008000a00 */
[----:B-1----:R1:W5:Y:S01]  /*0110*/  LDG.E R27, desc[UR4][R2.64] ;  /* 0x00000004021b7981 */ /* 0x002362000c1e1900 */
[----:B------:R-:W-:Y:S01]  /*0120*/  HFMA2 R67, -RZ, RZ, 0, 5.9604644775390625e-08 ;  /* 0x00000001ff437431 */ /* 0x000fe200000001ff */
[----:B------:R-:W-:Y:S05]  /*0130*/  BRA `(.L_x_0) ;  /* 0x00000000000c7947 */ /* 0x000fea0003800000 */
.L_x_1:
[----:B------:R-:W1:Y:S01]  /*0140*/  LDCU UR4, c[0x0][0x880] ;  /* 0x00011000ff0477ac */ /* 0x000e620008000800 */
[----:B------:R-:W-:Y:S01]  /*0150*/  HFMA2 R67, -RZ, RZ, 0, 5.9604644775390625e-08 ;  /* 0x00000001ff437431 */ /* 0x000fe200000001ff */
[----:B-1----:R-:W-:-:S07]  /*0160*/  MOV R27, UR4 ;  /* 0x00000004001b7c02 */ /* 0x002fce0008000f00 */
.L_x_0:
[----:B------:R-:W2:Y:S02]  /*0170*/  LDCU.64 UR4, c[0x0][0x8b0] ;  /* 0x00011600ff0477ac */ /* 0x000ea40008000a00 */
[----:B--2---:R-:W-:-:S04]  /*0180*/  UISETP.NE.U32.AND UP0, UPT, UR4, URZ, UPT ;  /* 0x000000ff0400728c */ /* 0x004fc8000bf05070 */
[----:B------:R-:W-:-:S09]  /*0190*/  UISETP.NE.AND.EX UP0, UPT, UR5, URZ, UPT, UP0 ;  /* 0x000000ff0500728c */ /* 0x000fd2000bf05300 */
[----:B------:R-:W-:Y:S05]  /*01a0*/  BRA.U UP0, `(.L_x_2) ;  /* 0x0000000100287547 */ /* 0x000fea000b800000 */
[----:B------:R-:W2:Y:S02]  /*01b0*/  LDCU.64 UR4, c[0x0][0x8a8] ;  /* 0x00011500ff0477ac */ /* 0x000ea40008000a00 */
[----:B--2---:R-:W-:-:S04]  /*01c0*/  UISETP.NE.U32.AND UP0, UPT, UR4, URZ, UPT ;  /* 0x000000ff0400728c */ /* 0x004fc8000bf05070 */
[----:B------:R-:W-:-:S09]  /*01d0*/  UISETP.NE.AND.EX UP0, UPT, UR5, URZ, UPT, UP0 ;  /* 0x000000ff0500728c */ /* 0x000fd2000bf05300 */
[----:B------:R-:W-:Y:S05]  /*01e0*/  BRA.U !UP0, `(.L_x_3) ;  /* 0x0000000108107547 */ /* 0x000fea000b800000 */
[----:B------:R-:W2:Y:S01]  /*01f0*/  LDC.64 R24, c[0x0][0x8a8] ;  /* 0x00022a00ff187b82 */ /* 0x000ea20000000a00 */
[----:B------:R-:W2:Y:S02]  /*0200*/  LDCU.64 UR4, c[0x0][0x358] ;  /* 0x00006b00ff0477ac */ /* 0x000ea40008000a00 */
[----:B--2---:R2:W5:Y:S01]  /*0210*/  LDG.E R24, desc[UR4][R24.64] ;  /* 0x0000000418187981 */ /* 0x004562000c1e1900 */
[----:B------:R-:W-:Y:S05]  /*0220*/  BRA `(.L_x_2) ;  /* 0x0000000000087947 */ /* 0x000fea0003800000 */
.L_x_3:
[----:B------:R-:W2:Y:S02]  /*0230*/  LDCU UR4, c[0x0][0x8a0] ;  /* 0x00011400ff0477ac */ /* 0x000ea40008000800 */
[----:B--2---:R-:W-:Y:S02]  /*0240*/  MOV R24, UR4 ;  /* 0x0000000400187c02 */ /* 0x004fe40008000f00 */
.L_x_2:
[----:B------:R-:W-:Y:S01]  /*0250*/  IMAD.U32 R0, RZ, RZ, UR17 ;  /* 0x00000011ff007e24 */ /* 0x000fe2000f8e00ff */
[----:B------:R-:W-:Y:S04]  /*0260*/  BSSY.RECONVERGENT B0, `(.L_x_4) ;  /* 0x000000c000007945 */ /* 0x000fe80003800200 */
[C---:B------:R-:W-:Y:S02]  /*0270*/  ISETP.NE.OR P2, PT, R0.reuse, 0x1, !P3 ;  /* 0x000000010000780c */ /* 0x040fe40005f45670 */
[----:B------:R-:W-:-:S11]  /*0280*/  ISETP.NE.OR P1, PT, R0, 0x3, !P3 ;  /* 0x000000030000780c */ /* 0x000fd60005f25670 */
[----:B------:R-:W-:Y:S05]  /*0290*/  @P2 BRA `(.L_x_5) ;  /* 0x0000000000202947 */ /* 0x000fea0003800000 */
[----:B------:R-:W3:Y:S02]  /*02a0*/  LDCU.64 UR4, c[0x0][0x348] ;  /* 0x00006900ff0477ac */ /* 0x000ee40008000a00 */
[----:B---3--:R-:W-:Y:S02]  /*02b0*/  UIADD3 UR6, UP1, UPT, UR4, 0x80, URZ ;  /* 0x0000008004067890 */ /* 0x008fe4000ff3e0ff */
[----:B------:R-:W-:Y:S02]  /*02c0*/  UIADD3 UR4, UP0, UPT, UR4, 0x180, URZ ;  /* 0x0000018004047890 */ /* 0x000fe4000ff1e0ff */
[----:B------:R-:W-:Y:S02]  /*02d0*/  UIADD3.X UR7, UPT, UPT, URZ, UR5, URZ, UP1, !UPT ;  /* 0x00000005ff077290 */ /* 0x000fe40008ffe4ff */
[----:B------:R-:W-:-:S07]  /*02e0*/  UIADD3.X UR5, UPT, UPT, URZ, UR5, URZ, UP0, !UPT ;  /* 0x00000005ff057290 */ /* 0x000fce00087fe4ff */
[----:B------:R3:W-:Y:S02]  /*02f0*/  UTMACCTL.PF [UR6] ;  /* 0x00000000060079b9 */ /* 0x0007e40008040000 */
[----:B------:R3:W-:Y:S02]  /*0300*/  UTMACCTL.PF [UR4] ;  /* 0x00000000040079b9 */ /* 0x0007e40008040000 */
[----:B---3--:R-:W-:Y:S01]  /*0310*/  NOP ;  /* 0x0000000000007918 */ /* 0x008fe20000000000 */
.L_x_5:
[----:B------:R-:W-:Y:S05]  /*0320*/  BSYNC.RECONVERGENT B0 ;  /* 0x0000000000007941 */ /* 0x000fea0003800200 */
.L_x_4:
[----:B------:R-:W-:Y:S04]  /*0330*/  BSSY.RECONVERGENT B0, `(.L_x_6) ;  /* 0x000000a000007945 */ /* 0x000fe80003800200 */
        /* <DEDUP_REMOVED lines=9> */
.L_x_7:
[----:B------:R-:W-:Y:S05]  /*03d0*/  BSYNC.RECONVERGENT B0 ;  /* 0x0000000000007941 */ /* 0x000fea0003800200 */
.L_x_6:
[----:B------:R-:W3:Y:S01]  /*03e0*/  LDCU.64 UR4, c[0x0][0x888] ;  /* 0x00011100ff0477ac */ /* 0x000ee20008000a00 */
[----:B------:R-:W-:Y:S01]  /*03f0*/  ISETP.NE.AND.EX P0, PT, RZ, UR9, PT, P0 ;  /* 0x00000009ff007c0c */ /* 0x000fe2000bf05300 */
[----:B------:R-:W-:Y:S01]  /*0400*/  UPLOP3.LUT UP5, UPT, UPT, UPT, UPT, 0x80, 0x8 ;  /* 0x000000000008789c */ /* 0x000fe20003faf070 */
[----:B---3--:R-:W-:-:S04]  /*0410*/  ISETP.NE.U32.AND P1, PT, RZ, UR4, PT ;  /* 0x00000004ff007c0c */ /* 0x008fc8000bf25070 */
[----:B------:R-:W-:-:S13]  /*0420*/  ISETP.NE.AND.EX P1, PT, RZ, UR5, PT, P1 ;  /* 0x00000005ff007c0c */ /* 0x000fda000bf25310 */
[----:B------:R-:W-:Y:S05]  /*0430*/  @P1 BRA P0, `(.L_x_8) ;  /* 0x0000000000281947 */ /* 0x000fea0000000000 */
[----:B------:R-:W-:Y:S01]  /*0440*/  UISETP.NE.U32.AND UP0, UPT, UR8, URZ, UPT ;  /* 0x000000ff0800728c */ /* 0x000fe2000bf05070 */
[----:B-----5:R-:W-:Y:S01]  /*0450*/  FSETP.NEU.AND P0, PT, R27, RZ, PT ;  /* 0x000000ff1b00720b */ /* 0x020fe20003f0d000 */
[----:B------:R-:W-:Y:S02]  /*0460*/  UISETP.NE.U32.AND UP2, UPT, UR4, URZ, UPT ;  /* 0x000000ff0400728c */ /* 0x000fe4000bf45070 */
[----:B------:R-:W-:Y:S02]  /*0470*/  UISETP.NE.AND.EX UP1, UPT, UR9, URZ, UPT, UP0 ;  /* 0x000000ff0900728c */ /* 0x000fe4000bf25300 */
[----:B------:R-:W-:-:S04]  /*0480*/  UISETP.NE.AND.EX UP0, UPT, UR5, URZ, UPT, UP2 ;  /* 0x000000ff0500728c */ /* 0x000fc8000bf05320 */
[----:B------:R-:W-:-:S04]  /*0490*/  USEL UR4, URZ, 0xffffffff, UP0 ;  /* 0xffffffffff047887 */ /* 0x000fc80008000000 */
[----:B------:R-:W-:Y:S01]  /*04a0*/  VOTEU.ANY UP0, P0 ;  /* 0x0000000000ff7886 */ /* 0x000fe20000000100 */
[----:B------:R-:W-:-:S04]  /*04b0*/  @!UP1 USEL UR4, URZ, 0xffffffff, UP0 ;  /* 0xffffffffff049887 */ /* 0x000fc80008000000 */
[----:B------:R-:W-:-:S04]  /*04c0*/  ULOP3.LUT UR4, UR4, 0x1, URZ, 0xc0, !UPT ;  /* 0x0000000104047892 */ /* 0x000fc8000f8ec0ff */
[----:B------:R-:W-:-:S11]  /*04d0*/  UISETP.NE.U32.AND UP5, UPT, UR4, 0x1, UPT ;  /* 0x000000010400788c */ /* 0x000fd6000bfa5070 */
.L_x_8:
[----:B-1----:R-:W1:Y:S01]  /*04e0*/  SHFL.IDX PT, R2, R68, RZ, 0x1f ;  /* 0x00001fff44027589 */ /* 0x002e6200000e0000 */
[----:B------:R-:W-:-:S04]  /*04f0*/  UISETP.NE.AND UP0, UPT, UR17, 0x2, UPT ;  /* 0x000000021100788c */ /* 0x000fc8000bf05270 */
[----:B------:R-:W-:Y:S01]  /*0500*/  USEL UR53, URZ, 0x1, UP0 ;  /* 0x00000001ff357887 */ /* 0x000fe20008000000 */
[----:B-1----:R-:W-:-:S13]  /*0510*/  ISETP.NE.AND P0, PT, R2, RZ, PT ;  /* 0x000000ff0200720c */ /* 0x002fda0003f05270 */
[----:B------:R-:W-:Y:S05]  /*0520*/  @P0 BRA `(.L_x_9) ;  /* 0x0000000000580947 */ /* 0x000fea0003800000 */
[----:B------:R-:W1:Y:S01]  /*0530*/  S2UR UR4, SR_CgaCtaId ;  /* 0x00000000000479c3 */ /* 0x000e620000008800 */
[----:B------:R-:W-:Y:S01]  /*0540*/  UMOV UR5, 0x400 ;  /* 0x0000040000057882 */ /* 0x000fe20000000000 */
[----:B------:R-:W-:Y:S01]  /*0550*/  UMOV UR8, 0x1 ;  /* 0x0000000100087882 */ /* 0x000fe20000000000 */
[----:B------:R-:W-:Y:S01]  /*0560*/  UMOV UR6, 0x5 ;  /* 0x0000000500067882 */ /* 0x000fe20000000000 */
[----:B------:R-:W-:-:S04]  /*0570*/  UIADD3 UR8, UPT, UPT, -UR8, 0x100000, URZ ;  /* 0x0010000008087890 */ /* 0x000fc8000fffe1ff */
[----:B------:R-:W-:Y:S02]  /*0580*/  USHF.L.U32 UR9, UR8, 0xb, URZ ;  /* 0x0000000b08097899 */ /* 0x000fe400080006ff */
[----:B------:R-:W-:Y:S02]  /*0590*/  USHF.L.U32 UR8, UR8, 0x1, URZ ;  /* 0x0000000108087899 */ /* 0x000fe400080006ff */
[----:B------:R-:W-:-:S04]  /*05a0*/  UIADD3 UR6, UPT, UPT, -UR6, 0x100000, URZ ;  /* 0x0010000006067890 */ /* 0x000fc8000fffe1ff */
[----:B------:R-:W-:Y:S02]  /*05b0*/  USHF.L.U32 UR7, UR6, 0xb, URZ ;  /* 0x0000000b06077899 */ /* 0x000fe400080006ff */
[----:B------:R-:W-:Y:S01]  /*05c0*/  USHF.L.U32 UR6, UR6, 0x1, URZ ;  /* 0x0000000106067899 */ /* 0x000fe200080006ff */
[----:B------:R-:W-:Y:S01]  /*05d0*/  ELECT P0, URZ, PT ;  /* 0x0000000000ff782f */ /* 0x000fe20003800000 */
[----:B-1----:R-:W-:Y:S01]  /*05e0*/  ULEA UR4, UR4, UR5, 0x18 ;  /* 0x0000000504047291 */ /* 0x002fe2000f8ec0ff */
[----:B------:R-:W1:Y:S11]  /*05f0*/  FENCE.VIEW.ASYNC.S ;  /* 0x00000000000073c6 */ /* 0x000e760000000000 */
[----:B-1----:R1:W3:Y:S01]  /*0600*/  SYNCS.EXCH.64 URZ, [UR4], UR8 ;  /* 0x0000000804ff75b2 */ /* 0x0022e20008000100 */
[----:B------:R1:W4:Y:S01]  /*0610*/  SYNCS.EXCH.64 URZ, [UR4+0x20], UR6 ;  /* 0x0000200604ff75b2 */ /* 0x0003220008000100 */
[----:B------:R1:W1:Y:S01]  /*0620*/  SYNCS.EXCH.64 URZ, [UR4+0x8], UR8 ;  /* 0x0000080804ff75b2 */ /* 0x0002620008000100 */
[----:B------:R1:W1:Y:S01]  /*0630*/  SYNCS.EXCH.64 URZ, [UR4+0x28], UR6 ;  /* 0x0000280604ff75b2 */ /* 0x0002620008000100 */
[----:B------:R1:W1:Y:S01]  /*0640*/  SYNCS.EXCH.64 URZ, [UR4+0x10], UR8 ;  /* 0x0000100804ff75b2 */ /* 0x0002620008000100 */
[----:B------:R1:W1:Y:S01]  /*0650*/  SYNCS.EXCH.64 URZ, [UR4+0x30], UR6 ;  /* 0x0000300604ff75b2 */ /* 0x0002620008000100 */
[----:B------:R1:W1:Y:S01]  /*0660*/  SYNCS.EXCH.64 URZ, [UR4+0x18], UR8 ;  /* 0x0000180804ff75b2 */ /* 0x0002620008000100 */
[----:B------:R1:W1:Y:S01]  /*0670*/  SYNCS.EXCH.64 URZ, [UR4+0x38], UR6 ;  /* 0x0000380604ff75b2 */ /* 0x0002620008000100 */
[----:B------:R-:W-:Y:S01]  /*0680*/  NOP ;  /* 0x0000000000007918 */ /* 0x000fe20000000000 */
.L_x_9:
[----:B------:R-:W2:Y:S01]  /*0690*/  SHFL.IDX PT, R2, R68, RZ, 0x1f ;  /* 0x00001fff44027589 */ /* 0x000ea200000e0000 */
[----:B------:R-:W-:Y:S01]  /*06a0*/  NOP ;  /* 0x0000000000007918 */ /* 0x000fe20000000000 */
[----:B--2---:R-:W-:-:S13]  /*06b0*/  ISETP.NE.AND P0, PT, R2, 0x1, PT ;  /* 0x000000010200780c */ /* 0x004fda0003f05270 */
[----:B------:R-:W-:Y:S05]  /*06c0*/  @P0 BRA `(.L_x_10) ;  /* 0x0000000000580947 */ /* 0x000fea0003800000 */
[----:B-1----:R-:W1:Y:S01]  /*06d0*/  S2UR UR4, SR_CgaCtaId ;  /* 0x00000000000479c3 */ /* 0x002e620000008800 */
        /* <DEDUP_REMOVED lines=12> */
[----:B-1----:R2:W1:Y:S01]  /*07a0*/  SYNCS.EXCH.64 URZ, [UR4+0x40], UR8 ;  /* 0x0000400804ff75b2 */ /* 0x0024620008000100 */
[----:B------:R2:W1:Y:S01]  /*07b0*/  SYNCS.EXCH.64 URZ, [UR4+0x60], UR6 ;  /* 0x0000600604ff75b2 */ /* 0x0004620008000100 */
[----:B------:R2:W1:Y:S01]  /*07c0*/  SYNCS.EXCH.64 URZ, [UR4+0x48], UR8 ;  /* 0x0000480804ff75b2 */ /* 0x0004620008000100 */
[----:B------:R2:W1:Y:S01]  /*07d0*/  SYNCS.EXCH.64 URZ, [UR4+0x68], UR6 ;  /* 0x0000680604ff75b2 */ /* 0x0004620008000100 */
[----:B------:R2:W1:Y:S01]  /*07e0*/  SYNCS.EXCH.64 URZ, [UR4+0x50], UR8 ;  /* 0x0000500804ff75b2 */ /* 0x0004620008000100 */
[----:B------:R2:W1:Y:S01]  /*07f0*/  SYNCS.EXCH.64 URZ, [UR4+0x70], UR6 ;  /* 0x0000700604ff75b2 */ /* 0x0004620008000100 */
[----:B------:R2:W1:Y:S01]  /*0800*/  SYNCS.EXCH.64 URZ, [UR4+0x58], UR8 ;  /* 0x0000580804ff75b2 */ /* 0x0004620008000100 */
[----:B------:R2:W1:Y:S02]  /*0810*/  SYNCS.EXCH.64 URZ, [UR4+0x78], UR6 ;  /* 0x0000780604ff75b2 */ /* 0x0004640008000100 */
[----:B--2---:R-:W-:Y:S01]  /*0820*/  NOP ;  /* 0x0000000000007918 */ /* 0x004fe20000000000 */
.L_x_10:
[----:B------:R-:W2:Y:S01]  /*0830*/  SHFL.IDX PT, R2, R68, RZ, 0x1f ;  /* 0x00001fff44027589 */ /* 0x000ea200000e0000 */
[----:B------:R-:W-:Y:S01]  /*0840*/  NOP ;  /* 0x0000000000007918 */ /* 0x000fe20000000000 */
[----:B--2---:R-:W-:-:S13]  /*0850*/  ISETP.NE.AND P0, PT, R2, 0x3, PT ;  /* 0x000000030200780c */ /* 0x004fda0003f05270 */
[----:B------:R-:W-:Y:S05]  /*0860*/  @P0 BRA `(.L_x_11) ;  /* 0x0000000000300947 */ /* 0x000fea0003800000 */
[----:B-1----:R-:W1:Y:S01]  /*0870*/  S2UR UR4, SR_CgaCtaId ;  /* 0x00000000000479c3 */ /* 0x002e620000008800 */
[----:B------:R-:W-:Y:S01]  /*0880*/  UMOV UR6, 0x400 ;  /* 0x0000040000067882 */ /* 0x000fe20000000000 */
[----:B------:R-:W-:Y:S01]  /*0890*/  UMOV UR5, 0x20 ;  /* 0x0000002000057882 */ /* 0x000fe20000000000 */
[----:B------:R-:W-:Y:S01]  /*08a0*/  ELECT P0, URZ, PT ;  /* 0x0000000000ff782f */ /* 0x000fe20003800000 */
[----:B-1----:R-:W-:Y:S02]  /*08b0*/  ULEA UR6, UR4, UR6, 0x18 ;  /* 0x0000000604067291 */ /* 0x002fe4000f8ec0ff */
[----:B------:R-:W-:-:S04]  /*08c0*/  UIADD3 UR4, UPT, UPT, -UR5, 0x100000, URZ ;  /* 0x0010000005047890 */ /* 0x000fc8000fffe1ff */
[----:B------:R-:W-:Y:S02]  /*08d0*/  USHF.L.U32 UR5, UR4, 0xb, URZ ;  /* 0x0000000b04057899 */ /* 0x000fe400080006ff */
[----:B------:R-:W-:Y:S01]  /*08e0*/  USHF.L.U32 UR4, UR4, 0x1, URZ ;  /* 0x0000000104047899 */ /* 0x000fe200080006ff */
[----:B------:R-:W1:Y:S11]  /*08f0*/  FENCE.VIEW.ASYNC.S ;  /* 0x00000000000073c6 */ /* 0x000e760000000000 */
[----:B-1----:R2:W1:Y:S01]  /*0900*/  SYNCS.EXCH.64 URZ, [UR6+0x80], UR4 ;  /* 0x0000800406ff75b2 */ /* 0x0024620008000100 */
[----:B------:R2:W1:Y:S02]  /*0910*/  SYNCS.EXCH.64 URZ, [UR6+0x88], UR4 ;  /* 0x0000880406ff75b2 */ /* 0x0004640008000100 */
[----:B--2---:R-:W-:Y:S01]  /*0920*/  NOP ;  /* 0x0000000000007918 */ /* 0x004fe20000000000 */
.L_x_11:
[----:B------:R-:W2:Y:S01]  /*0930*/  SHFL.IDX PT, R2, R68, RZ, 0x1f ;  /* 0x00001fff44027589 */ /* 0x000ea200000e0000 */
[----:B------:R-:W-:Y:S01]  /*0940*/  NOP ;  /* 0x0000000000007918 */ /* 0x000fe20000000000 */
[----:B--2---:R-:W-:-:S13]  /*0950*/  ISETP.NE.AND P0, PT, R2, 0x4, PT ;  /* 0x000000040200780c */ /* 0x004fda0003f05270 */
[----:B------:R-:W-:Y:S05]  /*0960*/  @P0 BRA `(.L_x_12) ;  /* 0x00000000004c0947 */ /* 0x000fea0003800000 */
[----:B-1----:R-:W1:Y:S01]  /*0970*/  S2UR UR6, SR_CgaCtaId ;  /* 0x00000000000679c3 */ /* 0x002e620000008800 */
[----:B------:R-:W-:Y:S01]  /*0980*/  UMOV UR4, 0x720 ;  /* 0x0000072000047882 */ /* 0x000fe20000000000 */
[----:B------:R-:W-:Y:S01]  /*0990*/  UMOV UR5, 0x400 ;  /* 0x0000040000057882 */ /* 0x000fe20000000000 */
[----:B------:R-:W-:Y:S01]  /*09a0*/  USEL UR4, UR4, 0x620, UP5 ;  /* 0x0000062004047887 */ /* 0x000fe2000a800000 */
[----:B------:R-:W-:Y:S01]  /*09b0*/  UMOV UR8, 0x1 ;  /* 0x0000000100087882 */ /* 0x000fe20000000000 */
[----:B------:R-:W-:Y:S01]  /*09c0*/  ELECT P0, URZ, PT ;  /* 0x0000000000ff782f */ /* 0x000fe20003800000 */
[----:B------:R-:W-:-:S04]  /*09d0*/  UIADD3 UR8, UPT, UPT, -UR8, 0x100000, URZ ;  /* 0x0010000008087890 */ /* 0x000fc8000fffe1ff */
[----:B------:R-:W-:Y:S02]  /*09e0*/  USHF.L.U32 UR9, UR8, 0xb, URZ ;  /* 0x0000000b08097899 */ /* 0x000fe400080006ff */
[----:B------:R-:W-:Y:S02]  /*09f0*/  USHF.L.U32 UR8, UR8, 0x1, URZ ;  /* 0x0000000108087899 */ /* 0x000fe400080006ff */
[----:B-1----:R-:W-:Y:S02]  /*0a00*/  ULEA UR6, UR6, UR5, 0x18 ;  /* 0x0000000506067291 */ /* 0x002fe4000f8ec0ff */
[----:B------:R-:W-:-:S04]  /*0a10*/  UIADD3 UR4, UPT, UPT, -UR4, 0x100000, URZ ;  /* 0x0010000004047890 */ /* 0x000fc8000fffe1ff */
[----:B------:R-:W-:Y:S02]  /*0a20*/  USHF.L.U32 UR5, UR4, 0xb, URZ ;  /* 0x0000000b04057899 */ /* 0x000fe400080006ff */
[----:B------:R-:W-:Y:S01]  /*0a30*/  USHF.L.U32 UR4, UR4, 0x1, URZ ;  /* 0x0000000104047899 */ /* 0x000fe200080006ff */
[----:B------:R-:W1:Y:S03]  /*0a40*/  FENCE.VIEW.ASYNC.S ;  /* 0x00000000000073c6 */ /* 0x000e660000000000 */
[----:B-1----:R2:W1:Y:S08]  /*0a50*/  SYNCS.EXCH.64 URZ, [UR6+0x90], UR8 ;  /* 0x0000900806ff75b2 */ /* 0x0024700008000100 */
[----:B------:R2:W1:Y:S01]  /*0a60*/  SYNCS.EXCH.64 URZ, [UR6+0xa0], UR4 ;  /* 0x0000a00406ff75b2 */ /* 0x0004620008000100 */
[----:B------:R2:W1:Y:S01]  /*0a70*/  SYNCS.EXCH.64 URZ, [UR6+0x98], UR8 ;  /* 0x0000980806ff75b2 */ /* 0x0004620008000100 */
[----:B------:R2:W1:Y:S02]  /*0a80*/  SYNCS.EXCH.64 URZ, [UR6+0xa8], UR4 ;  /* 0x0000a80406ff75b2 */ /* 0x0004640008000100 */
[----:B--2---:R-:W-:Y:S01]  /*0a90*/  NOP ;  /* 0x0000000000007918 */ /* 0x004fe20000000000 */
.L_x_12:
        /* <DEDUP_REMOVED lines=26> */
.L_x_13:
[----:B------:R-:W2:Y:S01]  /*0c40*/  SHFL.IDX PT, R2, R68, RZ, 0x1f ;  /* 0x00001fff44027589 */ /* 0x000ea200000e0000 */
[----:B------:R-:W-:Y:S01]  /*0c50*/  NOP ;  /* 0x0000000000007918 */ /* 0x000fe20000000000 */
[----:B--2---:R-:W-:-:S13]  /*0c60*/  ISETP.NE.AND P0, PT, R2, 0x3, PT ;  /* 0x000000030200780c */ /* 0x004fda0003f05270 */
[----:B------:R-:W-:Y:S05]  /*0c70*/  @P0 BRA `(.L_x_14) ;  /* 0x0000000000380947 */ /* 0x000fea0003800000 */
[----:B------:R-:W2:Y:S01]  /*0c80*/  S2UR UR5, SR_CgaCtaId ;  /* 0x00000000000579c3 */ /* 0x000ea20000008800 */
[----:B-1----:R-:W-:Y:S01]  /*0c90*/  UMOV UR4, 0x400 ;  /* 0x0000040000047882 */ /* 0x002fe20000000000 */
[----:B------:R-:W-:Y:S01]  /*0ca0*/  UMOV UR6, 0x20 ;  /* 0x0000002000067882 */ /* 0x000fe20000000000 */
[----:B------:R-:W-:Y:S01]  /*0cb0*/  ELECT P0, URZ, PT ;  /* 0x0000000000ff782f */ /* 0x000fe20003800000 */
[----:B------:R-:W-:-:S04]  /*0cc0*/  UIADD3 UR6, UPT, UPT, -UR6, 0x100000, URZ ;  /* 0x0010000006067890 */ /* 0x000fc8000fffe1ff */
[----:B------:R-:W-:Y:S02]  /*0cd0*/  USHF.L.U32 UR7, UR6, 0xb, URZ ;  /* 0x0000000b06077899 */ /* 0x000fe400080006ff */
[----:B------:R-:W-:Y:S02]  /*0ce0*/  USHF.L.U32 UR6, UR6, 0x1, URZ ;  /* 0x0000000106067899 */ /* 0x000fe400080006ff */
[----:B--2---:R-:W-:Y:S01]  /*0cf0*/  ULEA UR4, UR5, UR4, 0x18 ;  /* 0x0000000405047291 */ /* 0x004fe2000f8ec0ff */
[----:B------:R-:W1:Y:S11]  /*0d00*/  FENCE.VIEW.ASYNC.S ;  /* 0x00000000000073c6 */ /* 0x000e760000000000 */
[----:B-1----:R2:W1:Y:S01]  /*0d10*/  SYNCS.EXCH.64 URZ, [UR4+0xf0], UR6 ;  /* 0x0000f00604ff75b2 */ /* 0x0024620008000100 */
[----:B------:R2:W1:Y:S01]  /*0d20*/  SYNCS.EXCH.64 URZ, [UR4+0x100], UR6 ;  /* 0x0001000604ff75b2 */ /* 0x0004620008000100 */
[----:B------:R2:W1:Y:S01]  /*0d30*/  SYNCS.EXCH.64 URZ, [UR4+0xf8], UR6 ;  /* 0x0000f80604ff75b2 */ /* 0x0004620008000100 */
[----:B------:R2:W1:Y:S02]  /*0d40*/  SYNCS.EXCH.64 URZ, [UR4+0x108], UR6 ;  /* 0x0001080604ff75b2 */ /* 0x0004640008000100 */
[----:B--2---:R-:W-:Y:S01]  /*0d50*/  NOP ;  /* 0x0000000000007918 */ /* 0x004fe20000000000 */
.L_x_14:
[----:B------:R-:W2:Y:S01]  /*0d60*/  LDCU UR33, c[0x0][0x36c] ;  /* 0x00006d80ff2177ac */ /* 0x000ea20008000800 */
[----:B------:R-:W-:Y:S01]  /*0d70*/  ISETP.NE.OR P3, PT, R0, 0x2, !P3 ;  /* 0x000000020000780c */ /* 0x000fe20005f65670 */
[----:B------:R-:W-:Y:S01]  /*0d80*/  NOP ;  /* 0x0000000000007918 */ /* 0x000fe20000000000 */
[----:B------:R-:W-:Y:S01]  /*0d90*/  LOP3.LUT R0, R78, 0x1f, RZ, 0xc0, !PT ;  /* 0x0000001f4e007812 */ /* 0x000fe200078ec0ff */
[----:B------:R-:W-:Y:S02]  /*0da0*/  UISETP.NE.AND UP6, UPT, UR17, URZ, UPT ;  /* 0x000000ff1100728c */ /* 0x000fe4000bfc5270 */
[----:B--2---:R-:W-:-:S09]  /*0db0*/  UISETP.EQ.U32.AND UP0, UPT, UR33, 0x1, UPT ;  /* 0x000000012100788c */ /* 0x004fd2000bf02070 */
[----:B------:R-:W-:Y:S05]  /*0dc0*/  BRA.U !UP0, `(.L_x_15) ;  /* 0x0000000108087547 */ /* 0x000fea000b800000 */
[----:B-1-34-:R-:W-:Y:S01]  /*0dd0*/  UCGABAR_ARV ;  /* 0x00000000000079c7 */ /* 0x01afe20008000000 */
[----:B------:R-:W-:Y:S05]  /*0de0*/  BRA `(.L_x_16) ;  /* 0x0000000000047947 */ /* 0x000fea0003800000 */
.L_x_15:
[----:B-1-34-:R-:W-:Y:S01]  /*0df0*/  NOP ;  /* 0x0000000000007918 */ /* 0x01afe20000000000 */
.L_x_16:
[----:B------:R-:W1:Y:S01]  /*0e00*/  S2UR UR16, SR_CTAID.X ;  /* 0x00000000001079c3 */ /* 0x000e620000002500 */
[----:B------:R-:W-:-:S05]  /*0e10*/  CS2R.32 R70, SR_CgaSize ;  /* 0x0000000000467805 */ /* 0x000fca0000008a00 */
[----:B------:R-:W-:-:S05]  /*0e20*/  IMAD R70, R70, -0xa0, RZ ;  /* 0xffffff6046467824 */ /* 0x000fca00078e02ff */
[----:B------:R-:W-:-:S14]  /*0e30*/  R2UR UR5, R70 ;  /* 0x00000000460572ca */ /* 0x000fdc00000e0000 */
[----:B------:R-:W2:Y:S01]  /*0e40*/  LDCU UR5, c[0x0][UR5+0x2b0] ;  /* 0x00005600050577ac */ /* 0x000ea20008000800 */
[----:B------:R-:W-:-:S05]  /*0e50*/  CS2R.32 R70, SR_CgaSize ;  /* 0x0000000000467805 */ /* 0x000fca0000008a00 */
[----:B------:R-:W-:-:S05]  /*0e60*/  IMAD R70, R70, -0xa0, RZ ;  /* 0xffffff6046467824 */ /* 0x000fca00078e02ff */
[----:B------:R-:W-:-:S14]  /*0e70*/  R2UR UR4, R70 ;  /* 0x00000000460472ca */ /* 0x000fdc00000e0000 */
[----:B------:R-:W3:Y:S01]  /*0e80*/  LDCU UR4, c[0x0][UR4+0x2b4] ;  /* 0x00005680040477ac */ /* 0x000ee20008000800 */
[----:B------:R-:W4:Y:S01]  /*0e90*/  S2UR UR20, SR_CTAID.Y ;  /* 0x00000000001479c3 */ /* 0x000f220000002600 */
[----:B------:R-:W-:-:S05]  /*0ea0*/  CS2R.32 R70, SR_CgaSize ;  /* 0x0000000000467805 */ /* 0x000fca0000008a00 */
[----:B------:R-:W-:-:S05]  /*0eb0*/  IMAD R70, R70, -0xa0, RZ ;  /* 0xffffff6046467824 */ /* 0x000fca00078e02ff */
[----:B------:R-:W-:-:S14]  /*0ec0*/  R2UR UR7, R70 ;  /* 0x00000000460772ca */ /* 0x000fdc00000e0000 */
[----:B------:R-:W3:Y:S01]  /*0ed0*/  LDCU UR7, c[0x0][UR7+0x2a0] ;  /* 0x00005400070777ac */ /* 0x000ee20008000800 */
[----:B------:R-:W-:-:S05]  /*0ee0*/  CS2R.32 R70, SR_CgaSize ;  /* 0x0000000000467805 */ /* 0x000fca0000008a00 */
[----:B------:R-:W-:-:S05]  /*0ef0*/  IMAD R70, R70, -0xa0, RZ ;  /* 0xffffff6046467824 */ /* 0x000fca00078e02ff */
[----:B------:R-:W-:-:S14]  /*0f00*/  R2UR UR8, R70 ;  /* 0x00000000460872ca */ /* 0x000fdc00000e0000 */
[----:B------:R-:W3:Y:S01]  /*0f10*/  LDCU UR8, c[0x0][UR8+0x2a4] ;  /* 0x00005480080877ac */ /* 0x000ee20008000800 */
[----:B------:R-:W3:Y:S01]  /*0f20*/  S2UR UR6, SR_CgaCtaId ;  /* 0x00000000000679c3 */ /* 0x000ee20000008800 */
[----:B------:R-:W3:Y:S01]  /*0f30*/  LDCU UR21, c[0x0][0xb24] ;  /* 0x00016480ff1577ac */ /* 0x000ee20008000800 */
[----:B------:R-:W3:Y:S01]  /*0f40*/  LDCU UR45, c[0x0][0xb24] ;  /* 0x00016480ff2d77ac */ /* 0x000ee20008000800 */
[----:B-1----:R-:W-:Y:S01]  /*0f50*/  I2FP.F32.U32 R3, UR16 ;  /* 0x0000001000037c45 */ /* 0x002fe20008201000 */
[----:B------:R-:W1:Y:S04]  /*0f60*/  LDCU UR29, c[0x0][0xb30] ;  /* 0x00016600ff1d77ac */ /* 0x000e680008000800 */
[----:B--2---:R-:W-:Y:S01]  /*0f70*/  FMUL R3, R3, UR5 ;  /* 0x0000000503037c20 */ /* 0x004fe20008400000 */
[----:B------:R-:W-:Y:S01]  /*0f80*/  UMOV UR14, 0x55 ;  /* 0x00000055000e7882 */ /* 0x000fe20000000000 */
[----:B------:R-:W-:Y:S01]  /*0f90*/  UMOV UR15, 0x3 ;  /* 0x00000003000f7882 */ /* 0x000fe20000000000 */
[----:B----4-:R-:W-:-:S03]  /*0fa0*/  I2FP.F32.U32 R2, UR20 ;  /* 0x0000001400027c45 */ /* 0x010fc60008201000 */
[----:B------:R-:W2:Y:S02]  /*0fb0*/  F2I.U32.TRUNC.NTZ R3, R3 ;  /* 0x0000000300037305 */ /* 0x000ea4000020f000 */
[----:B---3--:R-:W-:Y:S01]  /*0fc0*/  FMUL R2, R2, UR4 ;  /* 0x0000000402027c20 */ /* 0x008fe20008400000 */
[----:B------:R-:W-:Y:S02]  /*0fd0*/  ULOP3.LUT UR49, UR6, 0x1, URZ, 0xc0, !UPT ;  /* 0x0000000106317892 */ /* 0x000fe4000f8ec0ff */
[----:B------:R-:W-:-:S03]  /*0fe0*/  USHF.R.U32.HI UR32, URZ, 0x1, UR6 ;  /* 0x00000001ff207899 */ /* 0x000fc60008011606 */
[----:B------:R-:W3:Y:S01]  /*0ff0*/  F2I.U32.TRUNC.NTZ R2, R2 ;  /* 0x0000000200027305 */ /* 0x000ee2000020f000 */
[----:B------:R-:W-:Y:S02]  /*1000*/  USHF.L.U32 UR31, UR6, 0x8, URZ ;  /* 0x00000008061f7899 */ /* 0x000fe400080006ff */
[----:B------:R-:W-:Y:S02]  /*1010*/  USHF.L.U32 UR30, UR6, 0xc, URZ ;  /* 0x0000000c061e7899 */ /* 0x000fe400080006ff */
[----:B------:R-:W-:Y:S01]  /*1020*/  ULOP3.LUT UR5, UR6, 0x6, URZ, 0xc0, !UPT ;  /* 0x0000000606057892 */ /* 0x000fe2000f8ec0ff */
[----:B--2---:R-:W-:Y:S01]  /*1030*/  R2UR UR4, R3 ;  /* 0x00000000030472ca */ /* 0x004fe200000e0000 */
[----:B------:R-:W-:Y:S02]  /*1040*/  UISETP.GT.U32.AND UP1, UPT, UR49, 0xffff, UPT ;  /* 0x0000ffff3100788c */ /* 0x000fe4000bf24070 */
[----:B------:R-:W-:Y:S02]  /*1050*/  UISETP.GT.U32.AND UP0, UPT, UR5, 0xffff, UPT ;  /* 0x0000ffff0500788c */ /* 0x000fe4000bf04070 */
[----:B------:R-:W-:-:S02]  /*1060*/  USEL UR27, UR49, 0xffff, !UP1 ;  /* 0x0000ffff311b7887 */ /* 0x000fc4000c800000 */
[----:B------:R-:W-:Y:S01]  /*1070*/  USEL UR26, UR5, 0xffff, !UP0 ;  /* 0x0000ffff051a7887 */ /* 0x000fe2000c000000 */
[----:B---3--:R-:W-:Y:S02]  /*1080*/  R2UR UR6, R2 ;  /* 0x00000000020672ca */ /* 0x008fe400000e0000 */
[----:B------:R-:W-:-:S03]  /*1090*/  PRMT R2, RZ, 0x7610, R2 ;  /* 0x00007610ff027816 */ /* 0x000fc60000000002 */
[----:B------:R-:W-:-:S04]  /*10a0*/  UIADD3 UR5, UPT, UPT, -UR4, URZ, URZ ;  /* 0x000000ff04057290 */ /* 0x000fc8000fffe1ff */
[----:B------:R-:W-:-:S04]  /*10b0*/  UIMAD UR5, UR7, UR5, UR16 ;  /* 0x00000005070572a4 */ /* 0x000fc8000f8e0210 */
[----:B------:R-:W-:Y:S02]  /*10c0*/  UIADD3 UR4, UPT, UPT, -UR6, URZ, URZ ;  /* 0x000000ff06047290 */ /* 0x000fe4000fffe1ff */
[----:B------:R-:W-:Y:S02]  /*10d0*/  IMAD.U32 R70, RZ, RZ, UR5 ;  /* 0x00000005ff467e24 */ /* 0x000fe4000f8e00ff */
[----:B------:R-:W-:-:S06]  /*10e0*/  UIMAD UR4, UR8, UR4, UR20 ;  /* 0x00000004080472a4 */ /* 0x000fcc000f8e0214 */
[----:B------:R-:W-:Y:S01]  /*10f0*/  IMAD.U32 R69, RZ, RZ, UR4 ;  /* 0x00000004ff457e24 */ /* 0x000fe2000f8e00ff */
[----:B-1----:R-:W-:Y:S06]  /*1100*/  BRA.U UP6, `(.L_x_17) ;  /* 0x0000000106747547 */ /* 0x002fec000b800000 */
[----:B------:R-:W-:Y:S02]  /*1110*/  R2UR UR4, R69 ;  /* 0x00000000450472ca */ /* 0x000fe400000e0000 */
[----:B------:R-:W-:-:S11]  /*1120*/  R2UR UR7, R70 ;  /* 0x00000000460772ca */ /* 0x000fd600000e0000 */
[----:B------:R-:W-:Y:S02]  /*1130*/  UISETP.NE.AND UP2, UPT, UR4, 0x2, UPT ;  /* 0x000000020400788c */ /* 0x000fe4000bf45270 */
[----:B------:R-:W-:Y:S02]  /*1140*/  UISETP.NE.AND UP4, UPT, UR4, URZ, UPT ;  /* 0x000000ff0400728c */ /* 0x000fe4000bf85270 */
[----:B------:R-:W-:Y:S02]  /*1150*/  UISETP.NE.AND UP0, UPT, UR4, 0x1, UPT ;  /* 0x000000010400788c */ /* 0x000fe4000bf05270 */
[----:B------:R-:W-:Y:S02]  /*1160*/  UISETP.NE.AND UP1, UPT, UR4, 0x3, UPT ;  /* 0x000000030400788c */ /* 0x000fe4000bf25270 */
[----:B------:R-:W-:Y:S02]  /*1170*/  USEL UR4, URZ, 0x10, UP2 ;  /* 0x00000010ff047887 */ /* 0x000fe40009000000 */
[----:B------:R-:W-:-:S02]  /*1180*/  USEL UR12, URZ, 0x20, UP2 ;  /* 0x00000020ff0c7887 */ /* 0x000fc40009000000 */
[----:B------:R-:W-:Y:S02]  /*1190*/  UISETP.NE.AND UP3, UPT, UR7, URZ, UPT ;  /* 0x000000ff0700728c */ /* 0x000fe4000bf65270 */
[----:B------:R-:W-:Y:S02]  /*11a0*/  USEL UR5, URZ, 0x4, UP0 ;  /* 0x00000004ff057887 */ /* 0x000fe40008000000 */
[----:B------:R-:W-:Y:S02]  /*11b0*/  UISETP.NE.AND UP2, UPT, UR7, URZ, UP4 ;  /* 0x000000ff0700728c */ /* 0x000fe4000a745270 */
[----:B------:R-:W-:Y:S02]  /*11c0*/  USEL UR11, URZ, 0x8, UP0 ;  /* 0x00000008ff0b7887 */ /* 0x000fe40008000000 */
[----:B------:R-:W-:Y:S02]  /*11d0*/  UISETP.NE.AND UP0, UPT, UR7, 0x1, UPT ;  /* 0x000000010700788c */ /* 0x000fe4000bf05270 */
[----:B------:R-:W-:-:S02]  /*11e0*/  USEL UR6, URZ, 0x2, UP4 ;  /* 0x00000002ff067887 */ /* 0x000fc4000a000000 */
[----:B------:R-:W-:Y:S02]  /*11f0*/  USEL UR7, URZ, 0x40, UP1 ;  /* 0x00000040ff077887 */ /* 0x000fe40008800000 */
[----:B------:R-:W-:Y:S02]  /*1200*/  USEL UR10, URZ, 0x1, UP2 ;  /* 0x00000001ff0a7887 */ /* 0x000fe40009000000 */
[----:B------:R-:W-:Y:S02]  /*1210*/  USEL UR8, UR5, 0x4, UP3 ;  /* 0x0000000405087887 */ /* 0x000fe40009800000 */
[----:B------:R-:W-:Y:S02]  /*1220*/  USEL UR4, UR4, 0x10, UP3 ;  /* 0x0000001004047887 */ /* 0x000fe40009800000 */
[----:B------:R-:W-:Y:S02]  /*1230*/  USEL UR9, UR7, 0x40, UP3 ;  /* 0x0000004007097887 */ /* 0x000fe40009800000 */
[----:B------:R-:W-:-:S02]  /*1240*/  USEL UR5, UR6, 0x2, UP0 ;  /* 0x0000000206057887 */ /* 0x000fc40008000000 */
[----:B------:R-:W-:Y:S02]  /*1250*/  UIADD3 UR4, UPT, UPT, UR4, UR8, UR10 ;  /* 0x0000000804047290 */ /* 0x000fe4000fffe00a */
[----:B------:R-:W-:Y:S02]  /*1260*/  USEL UR13, URZ, 0x80, UP1 ;  /* 0x00000080ff0d7887 */ /* 0x000fe40008800000 */
[----:B------:R-:W-:Y:S02]  /*1270*/  USEL UR7, UR11, 0x8, UP0 ;  /* 0x000000080b077887 */ /* 0x000fe40008000000 */
[----:B------:R-:W-:Y:S02]  /*1280*/  USEL UR6, UR12, 0x20, UP0 ;  /* 0x000000200c067887 */ /* 0x000fe40008000000 */
[----:B------:R-:W-:Y:S02]  /*1290*/  UIADD3 UR4, UPT, UPT, UR5, UR9, UR4 ;  /* 0x0000000905047290 */ /* 0x000fe4000fffe004 */
[----:B------:R-:W-:-:S02]  /*12a0*/  USEL UR5, UR13, 0x80, UP0 ;  /* 0x000000800d057887 */ /* 0x000fc40008000000 */
[----:B------:R-:W-:-:S04]  /*12b0*/  UIADD3 UR4, UPT, UPT, UR6, UR7, UR4 ;  /* 0x0000000706047290 */ /* 0x000fc8000fffe004 */
[----:B------:R-:W-:-:S06]  /*12c0*/  UIADD3 UR4, UPT, UPT, UR4, UR5, URZ ;  /* 0x0000000504047290 */ /* 0x000fcc000fffe0ff */
[----:B------:R-:W-:-:S07]  /*12d0*/  IMAD.U32 R2, RZ, RZ, UR4 ;  /* 0x00000004ff027e24 */ /* 0x000fce000f8e00ff */
.L_x_17:
[----:B------:R-:W1:Y:S01]  /*12e0*/  S2UR UR36, SR_CTAID.Z ;  /* 0x00000000002479c3 */ /* 0x000e620000002700 */
[----:B------:R-:W-:Y:S02]  /*12f0*/  UISETP.GE.AND UP0, UPT, UR21, 0x1, UPT ;  /* 0x000000011500788c */ /* 0x000fe4000bf06270 */
[----:B------:R-:W-:Y:S02]  /*1300*/  ULOP3.LUT UR27, UR27, 0xffff, URZ, 0xc0, !UPT ;  /* 0x0000ffff1b1b7892 */ /* 0x000fe4000f8ec0ff */
[----:B------:R-:W-:Y:S02]  /*1310*/  ULOP3.LUT UR26, UR26, 0xffff, URZ, 0xc0, !UPT ;  /* 0x0000ffff1a1a7892 */ /* 0x000fe4000f8ec0ff */
[----:B------:R-:W-:Y:S02]  /*1320*/  UISETP.NE.AND UP3, UPT, UR17, 0x2, UPT ;  /* 0x000000021100788c */ /* 0x000fe4000bf65270 */
[----:B------:R-:W-:Y:S02]  /*1330*/  ULOP3.LUT UR31, UR31, 0x600, URZ, 0xc0, !UPT ;  /* 0x000006001f1f7892 */ /* 0x000fe4000f8ec0ff */
[----:B------:R-:W-:-:S02]  /*1340*/  ULOP3.LUT UR30, UR30, 0x1000, URZ, 0xc0, !UPT ;  /* 0x000010001e1e7892 */ /* 0x000fc4000f8ec0ff */
[----:B------:R-:W-:Y:S02]  /*1350*/  USHF.L.U32 UR27, UR14, UR27, URZ ;  /* 0x0000001b0e1b7299 */ /* 0x000fe400080006ff */
[----:B------:R-:W-:Y:S01]  /*1360*/  USHF.L.U32 UR26, UR15, UR26, URZ ;  /* 0x0000001a0f1a7299 */ /* 0x000fe200080006ff */
[----:B------:R-:W-:Y:S11]  /*1370*/  BRA.U !UP0, `(.L_x_18) ;  /* 0x0000000108d47547 */ /* 0x000ff6000b800000 */
[----:B------:R-:W2:Y:S01]  /*1380*/  LDCU.128 UR12, c[0x0][0xb10] ;  /* 0x00016200ff0c77ac */ /* 0x000ea20008000c00 */
[----:B------:R-:W3:Y:S01]  /*1390*/  LDCU UR6, c[0x0][0x370] ;  /* 0x00006e00ff0677ac */ /* 0x000ee20008000800 */
[----:B------:R-:W4:Y:S01]  /*13a0*/  LDCU UR5, c[0x0][0x374] ;  /* 0x00006e80ff0577ac */ /* 0x000f220008000800 */
[----:B------:R-:W1:Y:S01]  /*13b0*/  LDCU UR28, c[0x0][0xb0c] ;  /* 0x00016180ff1c77ac */ /* 0x000e620008000800 */
[----:B------:R-:W1:Y:S01]  /*13c0*/  LDCU UR4, c[0x0][0xb20] ;  /* 0x00016400ff0477ac */ /* 0x000e620008000800 */
[----:B------:R-:W1:Y:S01]  /*13d0*/  LDCU.64 UR8, c[0x0][0xb28] ;  /* 0x00016500ff0877ac */ /* 0x000e620008000a00 */
[----:B--2---:R-:W-:Y:S02]  /*13e0*/  UISETP.NE.AND UP0, UPT, UR14, 0x1, UPT ;  /* 0x000000010e00788c */ /* 0x004fe4000bf05270 */
[----:B----4-:R-:W-:Y:S02]  /*13f0*/  UIMAD.WIDE.U32 UR10, UR5, UR15, URZ ;  /* 0x0000000f050a72a5 */ /* 0x010fe4000f8e00ff */
[----:B---3--:R-:W-:-:S02]  /*1400*/  UIMAD.WIDE.U32 UR22, UR6, UR12, URZ ;  /* 0x0000000c061672a5 */ /* 0x008fc4000f8e00ff */
[----:B-1----:R-:W-:Y:S02]  /*1410*/  UISETP.NE.AND UP1, UPT, UR28, 0x1, UPT ;  /* 0x000000011c00788c */ /* 0x002fe4000bf25270 */
[----:B------:R-:W-:Y:S01]  /*1420*/  UISETP.NE.AND UP2, UPT, UR21, 0x1, UPT ;  /* 0x000000011500788c */ /* 0x000fe2000bf45270 */
[----:B------:R-:W-:Y:S02]  /*1430*/  UMOV UR10, UR11 ;  /* 0x0000000b000a7c82 */ /* 0x000fe40008000000 */
[----:B------:R-:W-:Y:S01]  /*1440*/  UMOV UR22, UR23 ;  /* 0x0000001700167c82 */ /* 0x000fe20008000000 */
[----:B------:R-:W-:Y:S02]  /*1450*/  @UP0 USHF.R.U32.HI UR5, URZ, UR4, UR10 ;  /* 0x00000004ff050299 */ /* 0x000fe4000801160a */
[----:B------:R-:W-:Y:S02]  /*1460*/  UIMAD.WIDE.U32 UR24, UR20, UR15, URZ ;  /* 0x0000000f141872a5 */ /* 0x000fe4000f8e00ff */
[----:B------:R-:W-:-:S02]  /*1470*/  UIMAD.WIDE.U32 UR10, UR5, UR8, URZ ;  /* 0x00000008050a72a5 */ /* 0x000fc4000f8e00ff */
[----:B------:R-:W-:Y:S02]  /*1480*/  @UP1 USHF.R.U32.HI UR6, URZ, UR13, UR22 ;  /* 0x0000000dff061299 */ /* 0x000fe40008011616 */
[----:B------:R-:W-:Y:S02]  /*1490*/  UIMAD.WIDE.U32 UR18, UR16, UR12, URZ ;  /* 0x0000000c101272a5 */ /* 0x000fe4000f8e00ff */
[----:B------:R-:W-:Y:S01]  /*14a0*/  UIMAD.WIDE.U32 UR22, UR6, UR8, URZ ;  /* 0x00000008061672a5 */ /* 0x000fe2000f8e00ff */
[----:B------:R-:W-:Y:S01]  /*14b0*/  UMOV UR24, UR25 ;  /* 0x0000001900187c82 */ /* 0x000fe20008000000 */
[----:B------:R-:W-:Y:S01]  /*14c0*/  UMOV UR10, UR11 ;  /* 0x0000000b000a7c82 */ /* 0x000fe20008000000 */
[----:B------:R-:W-:Y:S02]  /*14d0*/  USHF.R.U32.HI UR24, URZ, UR4, UR24 ;  /* 0x00000004ff187299 */ /* 0x000fe40008011618 */
[----:B------:R-:W-:Y:S02]  /*14e0*/  @UP2 USHF.R.U32.HI UR5, URZ, UR9, UR10 ;  /* 0x00000009ff052299 */ /* 0x000fe4000801160a */
[----:B------:R-:W-:Y:S01]  /*14f0*/  UMOV UR7, UR23 ;  /* 0x0000001700077c82 */ /* 0x000fe20008000000 */
[----:B------:R-:W-:Y:S01]  /*1500*/  UMOV UR18, UR19 ;  /* 0x0000001300127c82 */ /* 0x000fe20008000000 */
[----:B------:R-:W-:-:S02]  /*1510*/  @UP2 USHF.R.U32.HI UR6, URZ, UR9, UR7 ;  /* 0x00000009ff062299 */ /* 0x000fc40008011607 */
[----:B------:R-:W-:Y:S02]  /*1520*/  USHF.R.U32.HI UR13, URZ, UR13, UR18 ;  /* 0x0000000dff0d7299 */ /* 0x000fe40008011612 */
[----:B------:R-:W-:Y:S02]  /*1530*/  USEL UR4, UR20, UR24, !UP0 ;  /* 0x0000001814047287 */ /* 0x000fe4000c000000 */
[----:B------:R-:W-:Y:S02]  /*1540*/  UIMAD UR7, UR5, UR21, URZ ;  /* 0x00000015050772a4 */ /* 0x000fe4000f8e02ff */
[----:B------:R-:W-:Y:S02]  /*1550*/  USEL UR5, UR16, UR13, !UP1 ;  /* 0x0000000d10057287 */ /* 0x000fe4000c800000 */
[----:B------:R-:W-:Y:S02]  /*1560*/  UIMAD UR12, UR6, UR21, URZ ;  /* 0x00000015060c72a4 */ /* 0x000fe4000f8e02ff */
[----:B------:R-:W-:-:S02]  /*1570*/  UISETP.GE.AND UP0, UPT, UR4, UR7, UPT ;  /* 0x000000070400728c */ /* 0x000fc4000bf06270 */
[----:B------:R-:W-:Y:S02]  /*1580*/  UIMAD.WIDE.U32 UR10, UR4, UR8, URZ ;  /* 0x00000008040a72a5 */ /* 0x000fe4000f8e00ff */
[----:B------:R-:W-:Y:S02]  /*1590*/  UISETP.GE.OR UP0, UPT, UR5, UR12, UP0 ;  /* 0x0000000c0500728c */ /* 0x000fe40008706670 */
[----:B------:R-:W-:Y:S02]  /*15a0*/  UIMAD.WIDE.U32 UR12, UR5, UR8, URZ ;  /* 0x00000008050c72a5 */ /* 0x000fe4000f8e00ff */
[----:B------:R-:W-:Y:S01]  /*15b0*/  UIADD3 UR10, UPT, UPT, -UR4, URZ, URZ ;  /* 0x000000ff040a7290 */ /* 0x000fe2000fffe1ff */
[----:B------:R-:W-:Y:S01]  /*15c0*/  UMOV UR8, UR11 ;  /* 0x0000000b00087c82 */ /* 0x000fe20008000000 */
[----:B------:R-:W-:Y:S02]  /*15d0*/  UIADD3 UR11, UPT, UPT, -UR5, URZ, URZ ;  /* 0x000000ff050b7290 */ /* 0x000fe4000fffe1ff */
[----:B------:R-:W-:-:S03]  /*15e0*/  USHF.R.U32.HI UR8, URZ, UR9, UR8 ;  /* 0x00000009ff087299 */ /* 0x000fc60008011608 */
[----:B------:R-:W-:Y:S01]  /*15f0*/  @!UP0 UMOV UR7, UR13 ;  /* 0x0000000d00078c82 */ /* 0x000fe20008000000 */
[----:B------:R-:W-:Y:S02]  /*1600*/  UIMAD UR20, UR14, UR10, UR20 ;  /* 0x0000000a0e1472a4 */ /* 0x000fe4000f8e0214 */
[----:B------:R-:W-:Y:S02]  /*1610*/  USEL UR8, UR4, UR8, !UP2 ;  /* 0x0000000804087287 */ /* 0x000fe4000d000000 */
[----:B------:R-:W-:Y:S02]  /*1620*/  @!UP0 USHF.R.U32.HI UR7, URZ, UR9, UR7 ;  /* 0x00000009ff078299 */ /* 0x000fe40008011607 */
[----:B------:R-:W-:Y:S02]  /*1630*/  UIADD3 UR9, UPT, UPT, -UR8, URZ, URZ ;  /* 0x000000ff08097290 */ /* 0x000fe4000fffe1ff */
[----:B------:R-:W-:Y:S02]  /*1640*/  @!UP0 USEL UR7, UR5, UR7, !UP2 ;  /* 0x0000000705078287 */ /* 0x000fe4000d000000 */
[----:B------:R-:W-:-:S02]  /*1650*/  UIMAD UR9, UR21, UR9, UR4 ;  /* 0x00000009150972a4 */ /* 0x000fc4000f8e0204 */
[----:B------:R-:W-:Y:S02]  /*1660*/  @!UP0 UIADD3 UR8, UPT, UPT, UR8, -UR7, URZ ;  /* 0x8000000708088290 */ /* 0x000fe4000fffe0ff */
[----:B------:R-:W-:Y:S02]  /*1670*/  @!UP0 UIMAD UR6, UR9, UR6, UR7 ;  /* 0x00000006090682a4 */ /* 0x000fe4000f8e0207 */
[----:B------:R-:W-:Y:S02]  /*1680*/  @!UP0 UIMAD UR4, UR8, UR21, UR5 ;  /* 0x00000015080482a4 */ /* 0x000fe4000f8e0205 */
[----:B------:R-:W-:Y:S02]  /*1690*/  UIMAD UR16, UR28, UR11, UR16 ;  /* 0x0000000b1c1072a4 */ /* 0x000fe4000f8e0210 */
[----:B------:R-:W-:Y:S01]  /*16a0*/  UIMAD UR20, UR4, UR14, UR20 ;  /* 0x0000000e041472a4 */ /* 0x000fe2000f8e0214 */
[----:B------:R-:W-:Y:S02]  /*16b0*/  @!UP0 UMOV UR5, UR6 ;  /* 0x0000000600058c82 */ /* 0x000fe40008000000 */
[----:B------:R-:W-:-:S12]  /*16c0*/  UIMAD UR16, UR5, UR28, UR16 ;  /* 0x0000001c051072a4 */ /* 0x000fd8000f8e0210 */
.L_x_18:
[----:B------:R-:W-:-:S09]  /*16d0*/  UISETP.NE.AND UP0, UPT, UR29, 0x1, UPT ;  /* 0x000000011d00788c */ /* 0x000fd2000bf05270 */
[----:B------:R-:W-:Y:S05]  /*16e0*/  BRA.U UP0, `(.L_x_19) ;  /* 0x0000000100447547 */ /* 0x000fea000b800000 */
[----:B------:R-:W2:Y:S01]  /*16f0*/  LDCU.128 UR8, c[0x0][0xb10] ;  /* 0x00016200ff0877ac */ /* 0x000ea20008000c00 */
[----:B------:R-:W3:Y:S01]  /*1700*/  LDCU UR12, c[0x0][0xb0c] ;  /* 0x00016180ff0c77ac */ /* 0x000ee20008000800 */
[----:B------:R-:W4:Y:S01]  /*1710*/  LDCU UR13, c[0x0][0xb20] ;  /* 0x00016400ff0d77ac */ /* 0x000f220008000800 */
[----:B--2---:R-:W-:Y:S02]  /*1720*/  UIMAD.WIDE.U32 UR6, UR16, UR8, URZ ;  /* 0x00000008100672a5 */ /* 0x004fe4000f8e00ff */
[----:B------:R-:W-:Y:S02]  /*1730*/  UIMAD.WIDE.U32 UR4, UR20, UR11, URZ ;  /* 0x0000000b140472a5 */ /* 0x000fe4000f8e00ff */
[----:B---3--:R-:W-:Y:S02]  /*1740*/  UISETP.NE.AND UP1, UPT, UR12, 0x1, UPT ;  /* 0x000000010c00788c */ /* 0x008fe4000bf25270 */
[----:B------:R-:W-:Y:S01]  /*1750*/  UISETP.NE.AND UP0, UPT, UR10, 0x1, UPT ;  /* 0x000000010a00788c */ /* 0x000fe2000bf05270 */
[----:B------:R-:W-:-:S02]  /*1760*/  UMOV UR6, UR7 ;  /* 0x0000000700067c82 */ /* 0x000fc40008000000 */
[----:B------:R-:W-:Y:S01]  /*1770*/  UMOV UR4, UR5 ;  /* 0x0000000500047c82 */ /* 0x000fe20008000000 */
[----:B------:R-:W-:Y:S02]  /*1780*/  USHF.R.U32.HI UR6, URZ, UR9, UR6 ;  /* 0x00000009ff067299 */ /* 0x000fe40008011606 */
[----:B----4-:R-:W-:Y:S02]  /*1790*/  USHF.R.U32.HI UR4, URZ, UR13, UR4 ;  /* 0x0000000dff047299 */ /* 0x010fe40008011604 */
[----:B------:R-:W-:Y:S02]  /*17a0*/  USEL UR5, UR16, UR6, !UP1 ;  /* 0x0000000610057287 */ /* 0x000fe4000c800000 */
[----:B------:R-:W-:-:S04]  /*17b0*/  USEL UR4, UR20, UR4, !UP0 ;  /* 0x0000000414047287 */ /* 0x000fc8000c000000 */
[----:B------:R-:W-:Y:S02]  /*17c0*/  UIADD3 UR6, UPT, UPT, UR5, -UR4, URZ ;  /* 0x8000000405067290 */ /* 0x000fe4000fffe0ff */
[----:B------:R-:W-:Y:S02]  /*17d0*/  UIADD3 UR4, UPT, UPT, -UR5, UR4, URZ ;  /* 0x0000000405047290 */ /* 0x000fe4000fffe1ff */
[----:B------:R-:W-:Y:S02]  /*17e0*/  UIMAD UR20, UR6, UR10, UR20 ;  /* 0x0000000a061472a4 */ /* 0x000fe4000f8e0214 */
[----:B------:R-:W-:-:S12]  /*17f0*/  UIMAD UR16, UR4, UR12, UR16 ;  /* 0x0000000c041072a4 */ /* 0x000fd8000f8e0210 */
.L_x_19:
[----:B------:R-:W-:-:S09]  /*1800*/  UISETP.EQ.U32.AND UP0, UPT, UR33, 0x1, UPT ;  /* 0x000000012100788c */ /* 0x000fd2000bf02070 */
[----:B------:R-:W-:Y:S05]  /*1810*/  BRA.U !UP0, `(.L_x_20) ;  /* 0x00000001080c7547 */ /* 0x000fea000b800000 */
[----:B------:R-:W-:Y:S01]  /*1820*/  UCGABAR_WAIT ;  /* 0x0000000000007dc7 */ /* 0x000fe20008000000 */
[----:B------:R-:W-:Y:S01]  /*1830*/  CCTL.IVALL ;  /* 0x00000000ff00798f */ /* 0x000fe20002000000 */
[----:B------:R-:W-:Y:S05]  /*1840*/  BRA `(.L_x_21) ;  /* 0x0000000000047947 */ /* 0x000fea0003800000 */
.L_x_20:
[----:B------:R-:W-:Y:S06]  /*1850*/  BAR.SYNC.DEFER_BLOCKING 0x0 ;  /* 0x0000000000007b1d */ /* 0x000fec0000010000 */
.L_x_21:
[----:B------:R-:W-:Y:S05]  /*1860*/  BRA.U UP3, `(.L_x_22) ;  /* 0x0000001103dc7547 */ /* 0x000fea000b800000 */
[----:B------:R-:W2:Y:S01]  /*1870*/  LDCU UR7, c[0x0][0x38c] ;  /* 0x00007180ff0777ac */ /* 0x000ea20008000800 */
[----:B------:R-:W3:Y:S01]  /*1880*/  S2UR UR8, SR_CgaCtaId ;  /* 0x00000000000879c3 */ /* 0x000ee20000008800 */
[----:B------:R-:W-:Y:S01]  /*1890*/  PLOP3.LUT P1, PT, PT, PT, UP5, 0x80, 0x8 ;  /* 0x000000000008781c */ /* 0x000fe20003f2f058 */
[----:B------:R-:W-:Y:S01]  /*18a0*/  IMAD.MOV.U32 R12, RZ, RZ, 0x1 ;  /* 0x00000001ff0c7424 */ /* 0x000fe200078e00ff */
[----:B------:R-:W-:Y:S01]  /*18b0*/  UISETP.NE.AND UP0, UPT, UR17, URZ, UPT ;  /* 0x000000ff1100728c */ /* 0x000fe2000bf05270 */
[----:B------:R-:W-:Y:S01]  /*18c0*/  ISETP.EQ.OR P2, PT, R0, RZ, P3 ;  /* 0x000000ff0000720c */ /* 0x000fe20001f42670 */
[----:B------:R-:W-:Y:S01]  /*18d0*/  UMOV UR21, 0x400 ;  /* 0x0000040000157882 */ /* 0x000fe20000000000 */
[----:B------:R-:W-:Y:S01]  /*18e0*/  USHF.L.U32 UR5, UR32, 0x4, URZ ;  /* 0x0000000420057899 */ /* 0x000fe200080006ff */
[----:B------:R-:W-:Y:S01]  /*18f0*/  PLOP3.LUT P1, PT, P1, PT, PT, 0x8, 0x80 ;  /* 0x000000000080781c */ /* 0x000fe20000f2e170 */
[----:B------:R-:W-:Y:S01]  /*1900*/  USEL UR25, UR53, 0x2, UP0 ;  /* 0x0000000235197887 */ /* 0x000fe20008000000 */
[----:B------:R-:W-:Y:S01]  /*1910*/  CS2R R10, SRZ ;  /* 0x00000000000a7805 */ /* 0x000fe2000001ff00 */
[----:B------:R-:W-:Y:S01]  /*1920*/  IMAD.MOV.U32 R9, RZ, RZ, RZ ;  /* 0x000000ffff097224 */ /* 0x000fe200078e00ff */
[----:B------:R-:W4:Y:S01]  /*1930*/  LDCU UR42, c[0x0][0x370] ;  /* 0x00006e00ff2a77ac */ /* 0x000f220008000800 */
[----:B------:R-:W-:Y:S01]  /*1940*/  IMAD.MOV.U32 R8, RZ, RZ, 0x1 ;  /* 0x00000001ff087424 */ /* 0x000fe200078e00ff */
[----:B------:R-:W1:Y:S01]  /*1950*/  LDCU.64 UR28, c[0x0][0x348] ;  /* 0x00006900ff1c77ac */ /* 0x000e620008000a00 */
[----:B--2---:R-:W-:-:S02]  /*1960*/  UIADD3 UR6, UPT, UPT, UR7, 0x1f, URZ ;  /* 0x0000001f07067890 */ /* 0x004fc4000fffe0ff */
[----:B------:R-:W-:Y:S02]  /*1970*/  UIADD3 UR48, UPT, UPT, UR7, 0x3e, URZ ;  /* 0x0000003e07307890 */ /* 0x000fe4000fffe0ff */
[----:B------:R-:W-:Y:S02]  /*1980*/  USHF.R.S32.HI UR4, URZ, 0x1f, UR6 ;  /* 0x0000001fff047899 */ /* 0x000fe40008011406 */
[----:B---3--:R-:W-:Y:S02]  /*1990*/  ULEA UR21, UR8, UR21, 0x18 ;  /* 0x0000001508157291 */ /* 0x008fe4000f8ec0ff */
[----:B------:R-:W-:Y:S02]  /*19a0*/  ULEA.HI UR4, UR4, UR6, URZ, 0x5 ;  /* 0x0000000604047291 */ /* 0x000fe4000f8f28ff */
[----:B------:R-:W-:Y:S02]  /*19b0*/  UIADD3 UR6, UPT, UPT, UR7, -0x1, URZ ;  /* 0xffffffff07067890 */ /* 0x000fe4000fffe0ff */
[----:B------:R-:W-:-:S02]  /*19c0*/  USHF.R.S32.HI UR44, URZ, 0x5, UR4 ;  /* 0x00000005ff2c7899 */ /* 0x000fc40008011404 */
[----:B------:R-:W-:Y:S02]  /*19d0*/  UISETP.GE.U32.AND UP1, UPT, UR6, -0x3f, UPT ;  /* 0xffffffc10600788c */ /* 0x000fe4000bf26070 */
[----:B------:R-:W-:Y:S02]  /*19e0*/  UISETP.LT.U32.AND UP0, UPT, UR44, 0x4, UPT ;  /* 0x000000042c00788c */ /* 0x000fe4000bf01070 */
[----:B------:R-:W-:Y:S02]  /*19f0*/  ULEA UR38, UR31, UR21, 0x2 ;  /* 0x000000151f267291 */ /* 0x000fe4000f8e10ff */
[----:B------:R-:W-:Y:S02]  /*1a00*/  USEL UR43, UR44, 0x4, UP0 ;  /* 0x000000042c2b7887 */ /* 0x000fe40008000000 */
[----:B------:R-:W-:Y:S02]  /*1a10*/  ULEA UR37, UR30, UR21, 0x2 ;  /* 0x000000151e257291 */ /* 0x000fe4000f8e10ff */
[----:B------:R-:W-:-:S02]  /*1a20*/  UIADD3 UR24, UPT, UPT, UR43, -0x1, URZ ;  /* 0xffffffff2b187890 */ /* 0x000fc4000fffe0ff */
[----:B------:R-:W-:Y:S01]  /*1a30*/  @UP1 UIADD3 UR24, UPT, UPT, UR43, URZ, URZ ;  /* 0x000000ff2b181290 */ /* 0x000fe2000fffe0ff */
[----:B------:R-:W2:Y:S01]  /*1a40*/  LDCU UR41, c[0x0][0x374] ;  /* 0x00006e80ff2977ac */ /* 0x000ea20008000800 */
[----:B------:R-:W-:Y:S02]  /*1a50*/  ULOP3.LUT UR47, UR5, 0x30, URZ, 0xe2, !UPT ;  /* 0x00000030052f7892 */ /* 0x000fe4000f8ee2ff */
[----:B------:R-:W-:Y:S02]  /*1a60*/  UIADD3 UR38, UPT, UPT, UR38, 0x8800, URZ ;  /* 0x0000880026267890 */ /* 0x000fe4000fffe0ff */
[----:B------:R-:W-:Y:S02]  /*1a70*/  UIADD3 UR37, UPT, UPT, UR37, 0x10800, URZ ;  /* 0x0001080025257890 */ /* 0x000fe4000fffe0ff */
[----:B------:R-:W-:Y:S02]  /*1a80*/  UIADD3 UR46, UPT, UPT, UR44, -UR43, URZ ;  /* 0x8000002b2c2e7290 */ /* 0x000fe4000fffe0ff */
[----:B------:R-:W-:Y:S01]  /*1a90*/  UIADD3 UR24, UPT, UPT, UR24, 0x1, URZ ;  /* 0x0000000118187890 */ /* 0x000fe2000fffe0ff */
[----:B-1--4-:R-:W-:-:S11]  /*1aa0*/  UMOV UR7, URZ ;  /* 0x000000ff00077c82 */ /* 0x012fd60008000000 */
.L_x_42:
[----:B-1----:R-:W1:Y:S02]  /*1ab0*/  S2UR UR4, SR_CgaCtaId ;  /* 0x00000000000479c3 */ /* 0x002e640000008800 */
[----:B-1----:R-:W-:-:S09]  /*1ac0*/  UISETP.NE.AND UP0, UPT, UR4, URZ, UPT ;  /* 0x000000ff0400728c */ /* 0x002fd2000bf05270 */
[----:B------:R-:W-:Y:S05]  /*1ad0*/  BRA.U UP0, `(.L_x_23) ;  /* 0x0000000100287547 */ /* 0x000fea000b800000 */
[----:B------:R-:W-:Y:S02]  /*1ae0*/  LEA R0, R9, UR21, 0x3 ;  /* 0x0000001509007c11 */ /* 0x000fe4000f8e18ff */
[----:B------:R-:W-:-:S04]  /*1af0*/  SHF.L.U32 R3, R8, 0x1f, RZ ;  /* 0x0000001f08037819 */ /* 0x000fc800000006ff */
[----:B------:R-:W1:Y:S02]  /*1b00*/  SYNCS.PHASECHK.TRANS64.TRYWAIT P0, [R0+URZ+0x100], R3 ;  /* 0x00010003000075a7 */ /* 0x000e6400080011ff */
[----:B-1----:R-:W-:Y:S05]  /*1b10*/  @!P0 BRA `(.L_x_24) ;  /* 0x0000009c00688947 */ /* 0x002fea0003800000 */
.L_x_174:
[----:B------:R3:W-:Y:S01]  /*1b20*/  SYNCS.ARRIVE.TRANS64.A1T0 RZ, [R0+URZ+0xf0], RZ ;  /* 0x0000f0ff00ff79a7 */ /* 0x0007e200081000ff */
[----:B------:R-:W-:-:S05]  /*1b30*/  VIADD R9, R9, 0x1 ;  /* 0x0000000109097836 */ /* 0x000fca0000000000 */
[----:B------:R-:W-:-:S04]  /*1b40*/  ISETP.NE.AND P0, PT, R9, 0x2, PT ;  /* 0x000000020900780c */ /* 0x000fc80003f05270 */
[----:B-1----:R-:W-:Y:S02]  /*1b50*/  SEL R3, RZ, 0x1, P0 ;  /* 0x00000001ff037807 */ /* 0x002fe40000000000 */
[----:B------:R-:W-:Y:S02]  /*1b60*/  SEL R9, R9, RZ, P0 ;  /* 0x000000ff09097207 */ /* 0x000fe40000000000 */
[----:B------:R-:W-:-:S07]  /*1b70*/  LOP3.LUT R8, R8, R3, RZ, 0x3c, !PT ;  /* 0x0000000308087212 */ /* 0x000fce00078e3cff */
.L_x_23:
[----:B------:R-:W-:Y:S01]  /*1b80*/  ULEA UR4, UR7, UR21, 0x3 ;  /* 0x0000001507047291 */ /* 0x000fe2000f8e18ff */
[----:B---3--:R-:W-:Y:S01]  /*1b90*/  SHF.L.U32 R0, R12, 0x1f, RZ ;  /* 0x0000001f0c007819 */ /* 0x008fe200000006ff */
[----:B------:R-:W-:Y:S02]  /*1ba0*/  UISETP.GE.U32.AND UP0, UPT, UR48, 0x3f, UPT ;  /* 0x0000003f3000788c */ /* 0x000fe4000bf06070 */
[----:B------:R-:W-:Y:S02]  /*1bb0*/  ULEA UR11, UR20, UR49, 0x1 ;  /* 0x00000031140b7291 */ /* 0x000fe4000f8e08ff */
[----:B------:R-:W-:Y:S02]  /*1bc0*/  ULEA UR35, UR16, UR47, 0x6 ;  /* 0x0000002f10237291 */ /* 0x000fe4000f8e30ff */
[----:B------:R-:W-:Y:S01]  /*1bd0*/  USHF.L.U32 UR11, UR11, 0x7, URZ ;  /* 0x000000070b0b7899 */ /* 0x000fe200080006ff */
[----:B------:R1:W3:Y:S01]  /*1be0*/  SYNCS.PHASECHK.TRANS64.TRYWAIT P0, [UR4+0x20], R0 ;  /* 0x00002000ff0075a7 */ /* 0x0002e20008001104 */
[----:B------:R-:W-:Y:S01]  /*1bf0*/  UMOV UR6, URZ ;  /* 0x000000ff00067c82 */ /* 0x000fe20008000000 */
[----:B------:R-:W-:Y:S09]  /*1c00*/  BRA.U !UP0, `(.L_x_25) ;  /* 0x0000000108c87547 */ /* 0x000ff2000b800000 */
[----:B------:R-:W-:Y:S01]  /*1c10*/  UMOV UR13, URZ ;  /* 0x000000ff000d7c82 */ /* 0x000fe20008000000 */
[----:B------:R-:W-:-:S05]  /*1c20*/  UMOV UR4, UR7 ;  /* 0x0000000700047c82 */ /* 0x000fca0008000000 */
.L_x_31:
[----:B------:R-:W-:Y:S01]  /*1c30*/  ULEA UR33, UR4, UR21, 0x3 ;  /* 0x0000001504217291 */ /* 0x000fe2000f8e18ff */
[----:B---3--:R-:W-:Y:S01]  /*1c40*/  @!P3 MOV R2, 0xa000 ;  /* 0x0000a0000002b802 */ /* 0x008fe20000000f00 */
[----:B-1-3--:R-:W-:Y:S10]  /*1c50*/  @P0 BRA `(.L_x_26) ;  /* 0x00000000000c0947 */ /* 0x00aff40003800000 */
[----:B------:R-:W-:-:S04]  /*1c60*/  SHF.L.U32 R3, R12, 0x1f, RZ ;  /* 0x0000001f0c037819 */ /* 0x000fc800000006ff */
[----:B------:R-:W3:Y:S02]  /*1c70*/  SYNCS.PHASECHK.TRANS64.TRYWAIT P0, [UR33+0x20], R3 ;  /* 0x00002003ff0075a7 */ /* 0x000ee40008001121 */
[----:B---3--:R-:W-:Y:S05]  /*1c80*/  @!P0 BRA `(.L_x_27) ;  /* 0x0000009c00208947 */ /* 0x008fea0003800000 */
.L_x_26:
[----:B------:R3:W-:Y:S01]  /*1c90*/  @!P3 SYNCS.ARRIVE.TRANS64 RZ, [UR33], R2 ;  /* 0x00000002ffffb9a7 */ /* 0x0007e20008000021 */
[----:B------:R-:W-:-:S04]  /*1ca0*/  ULOP3.LUT UR5, UR25, 0x2, URZ, 0xfc, !UPT ;  /* 0x0000000219057892 */ /* 0x000fc8000f8efcff */
[----:B------:R-:W-:-:S09]  /*1cb0*/  UISETP.NE.AND UP0, UPT, UR5, 0x2, UPT ;  /* 0x000000020500788c */ /* 0x000fd2000bf05270 */
[----:B------:R-:W-:Y:S05]  /*1cc0*/  BRA.U UP0, `(.L_x_28) ;  /* 0x0000000100047547 */ /* 0x000fea000b800000 */
[----:B--2---:R-:W-:Y:S05]  /*1cd0*/  BPT.TRAP 0x1 ;  /* 0x000000040000795c */ /* 0x004fea0000300000 */
.L_x_28:
[----:B------:R-:W-:Y:S04]  /*1ce0*/  BSSY.RECONVERGENT B0, `(.L_x_29) ;  /* 0x0000003000007945 */ /* 0x000fe80003800200 */
[----:B------:R-:W-:Y:S05]  /*1cf0*/  @P2 BRA `(.L_x_30) ;  /* 0x0000000000042947 */ /* 0x000fea0003800000 */
[----:B--2---:R-:W-:Y:S05]  /*1d00*/  BPT.TRAP 0x1 ;  /* 0x000000040000795c */ /* 0x004fea0000300000 */
.L_x_30:
[----:B--2---:R-:W-:Y:S05]  /*1d10*/  BSYNC.RECONVERGENT B0 ;  /* 0x0000000000007941 */ /* 0x004fea0003800200 */
.L_x_29:
[----:B------:R-:W-:Y:S02]  /*1d20*/  UIADD3 UR5, UPT, UPT, UR4, 0x1, URZ ;  /* 0x0000000104057890 */ /* 0x000fe4000fffe0ff */
[----:B------:R-:W-:Y:S02]  /*1d30*/  USHF.L.U32 UR34, UR13, 0x5, URZ ;  /* 0x000000050d227899 */ /* 0x000fe400080006ff */
[----:B------:R-:W-:Y:S02]  /*1d40*/  UISETP.NE.AND UP0, UPT, UR5, 0x4, UPT ;  /* 0x000000040500788c */ /* 0x000fe4000bf05270 */
[----:B------:R-:W-:Y:S02]  /*1d50*/  UIADD3 UR13, UPT, UPT, UR13, 0x1, URZ ;  /* 0x000000010d0d7890 */ /* 0x000fe4000fffe0ff */
[----:B------:R-:W-:Y:S02]  /*1d60*/  USEL UR6, URZ, 0x1, UP0 ;  /* 0x00000001ff067887 */ /* 0x000fe40008000000 */
[----:B------:R-:W-:-:S02]  /*1d70*/  USEL UR7, UR5, URZ, UP0 ;  /* 0x000000ff05077287 */ /* 0x000fc40008000000 */
[----:B------:R-:W-:Y:S02]  /*1d80*/  UIADD3 UR14, UP1, UPT, UR28, 0x80, URZ ;  /* 0x000000801c0e7890 */ /* 0x000fe4000ff3e0ff */
[----:B------:R-:W-:Y:S01]  /*1d90*/  ULEA UR5, UR7, UR21, 0x3 ;  /* 0x0000001507057291 */ /* 0x000fe2000f8e18ff */
[----:B------:R-:W-:Y:S01]  /*1da0*/  LOP3.LUT R12, R12, UR6, RZ, 0x3c, !PT ;  /* 0x000000060c0c7c12 */ /* 0x000fe2000f8e3cff */
[----:B------:R-:W-:Y:S02]  /*1db0*/  ULEA UR6, UR4, UR31, 0xb ;  /* 0x0000001f04067291 */ /* 0x000fe4000f8e58ff */
[----:B------:R-:W-:Y:S01]  /*1dc0*/  UIADD3.X UR15, UPT, UPT, URZ, UR29, URZ, UP1, !UPT ;  /* 0x0000001dff0f7290 */ /* 0x000fe20008ffe4ff */
[----:B-1----:R-:W-:Y:S01]  /*1dd0*/  SHF.L.U32 R0, R12, 0x1f, RZ ;  /* 0x0000001f0c007819 */ /* 0x002fe200000006ff */
[----:B------:R-:W-:Y:S02]  /*1de0*/  ULEA UR6, UR6, UR21, 0x2 ;  /* 0x0000001506067291 */ /* 0x000fe4000f8e10ff */
[----:B------:R-:W-:Y:S01]  /*1df0*/  UPRMT UR16, URZ, 0x5410, UR27 ;  /* 0x00005410ff107896 */ /* 0x000fe2000800001b */
[----:B------:R4:W1:Y:S01]  /*1e00*/  SYNCS.PHASECHK.TRANS64.TRYWAIT P0, [UR5+0x20], R0 ;  /* 0x00002000ff0075a7 */ /* 0x0008620008001105 */
[----:B------:R-:W-:-:S02]  /*1e10*/  ULEA UR5, UR4, UR30, 0xd ;  /* 0x0000001e04057291 */ /* 0x000fc4000f8e68ff */
[----:B------:R-:W-:Y:S02]  /*1e20*/  UIADD3 UR4, UP0, UPT, UR28, 0x180, URZ ;  /* 0x000001801c047890 */ /* 0x000fe4000ff1e0ff */
[----:B------:R-:W-:Y:S02]  /*1e30*/  ULEA UR5, UR5, UR21, 0x2 ;  /* 0x0000001505057291 */ /* 0x000fe4000f8e10ff */
[----:B------:R-:W-:Y:S02]  /*1e40*/  UIADD3 UR32, UPT, UPT, UR6, 0x8800, URZ ;  /* 0x0000880006207890 */ /* 0x000fe4000fffe0ff */
[----:B------:R-:W-:Y:S02]  /*1e50*/  UIADD3 UR8, UPT, UPT, UR5, 0x10800, URZ ;  /* 0x0001080005087890 */ /* 0x000fe4000fffe0ff */
[----:B------:R-:W-:Y:S02]  /*1e60*/  UIADD3.X UR5, UPT, UPT, URZ, UR29, URZ, UP0, !UPT ;  /* 0x0000001dff057290 */ /* 0x000fe400087fe4ff */
[----:B------:R-:W-:-:S02]  /*1e70*/  UISETP.NE.AND UP0, UPT, UR13, UR24, UPT ;  /* 0x000000180d00728c */ /* 0x000fc4000bf05270 */
[----:B------:R-:W-:Y:S01]  /*1e80*/  UPRMT UR6, URZ, 0x5410, UR26 ;  /* 0x00005410ff067896 */ /* 0x000fe2000800001a */
[----:B------:R-:W-:Y:S01]  /*1e90*/  UMOV UR18, 0x0 ;  /* 0x0000000000127882 */ /* 0x000fe20000000000 */
[----:B------:R-:W-:Y:S01]  /*1ea0*/  UMOV UR19, 0x10000000 ;  /* 0x1000000000137882 */ /* 0x000fe20000000000 */
[----:B------:R-:W-:Y:S01]  /*1eb0*/  UMOV UR12, UR36 ;  /* 0x00000024000c7c82 */ /* 0x000fe20008000000 */
[----:B------:R-:W-:Y:S01]  /*1ec0*/  UMOV UR9, UR33 ;  /* 0x0000002100097c82 */ /* 0x000fe20008000000 */
[----:B------:R-:W-:Y:S01]  /*1ed0*/  UMOV UR10, UR34 ;  /* 0x00000022000a7c82 */ /* 0x000fe20008000000 */
[----:B------:R-:W-:Y:S03]  /*1ee0*/  UTMALDG.3D.MULTICAST [UR32], [UR14], UR16, desc[UR18] ;  /* 0x000012200e0073b4 */ /* 0x000fe60008011810 */
[----:B------:R2:W-:Y:S02]  /*1ef0*/  UTMALDG.3D.MULTICAST [UR8], [UR4], UR6, desc[UR18] ;  /* 0x00001208040073b4 */ /* 0x0005e40008011806 */
[----:B--2---:R-:W-:Y:S01]  /*1f00*/  UMOV UR6, UR24 ;  /* 0x0000001800067c82 */ /* 0x004fe20008000000 */
[----:B------:R-:W-:Y:S01]  /*1f10*/  UMOV UR4, UR7 ;  /* 0x0000000700047c82 */ /* 0x000fe20008000000 */
[----:B----4-:R-:W-:Y:S05]  /*1f20*/  BRA.U UP0, `(.L_x_31) ;  /* 0xfffffffd00407547 */ /* 0x010fea000b83ffff */
.L_x_25:
[----:B------:R-:W-:Y:S01]  /*1f30*/  ULEA UR4, UR7, UR21, 0x3 ;  /* 0x0000001507047291 */ /* 0x000fe2000f8e18ff */
[----:B-1----:R-:W-:Y:S01]  /*1f40*/  SHF.L.U32 R0, R12, 0x1f, RZ ;  /* 0x0000001f0c007819 */ /* 0x002fe200000006ff */
[----:B------:R-:W-:Y:S01]  /*1f50*/  @!P1 SYNCS.ARRIVE.TRANS64.A1T0 RZ, [UR21+0x88], RZ ;  /* 0x000088ffffff99a7 */ /* 0x000fe20008100015 */
[----:B------:R-:W-:-:S06]  /*1f60*/  UISETP.GT.AND UP0, UPT, UR44, UR43, UPT ;  /* 0x0000002b2c00728c */ /* 0x000fcc000bf04270 */
[----:B---3--:R1:W3:Y:S03]  /*1f70*/  SYNCS.PHASECHK.TRANS64.TRYWAIT P0, [UR4+0x20], R0 ;  /* 0x00002000ff0075a7 */ /* 0x0082e60008001104 */
[----:B------:R-:W-:Y:S05]  /*1f80*/  BRA.U !UP0, `(.L_x_32) ;  /* 0x0000000108bc7547 */ /* 0x000fea000b800000 */
[----:B------:R-:W-:Y:S01]  /*1f90*/  UIADD3 UR13, UPT, UPT, UR46, UR6, URZ ;  /* 0x000000062e0d7290 */ /* 0x000fe2000fffe0ff */
[----:B------:R-:W-:-:S11]  /*1fa0*/  UMOV UR4, UR7 ;  /* 0x0000000700047c82 */ /* 0x000fd60008000000 */
.L_x_38:
[----:B------:R-:W-:Y:S01]  /*1fb0*/  ULEA UR17, UR4, UR21, 0x3 ;  /* 0x0000001504117291 */ /* 0x000fe2000f8e18ff */
[----:B---3--:R-:W-:Y:S01]  /*1fc0*/  @!P3 MOV R2, 0xa000 ;  /* 0x0000a0000002b802 */ /* 0x008fe20000000f00 */
[----:B-1-3--:R-:W-:Y:S10]  /*1fd0*/  @P0 BRA `(.L_x_33) ;  /* 0x00000000000c0947 */ /* 0x00aff40003800000 */
[----:B------:R-:W-:-:S04]  /*1fe0*/  SHF.L.U32 R3, R12, 0x1f, RZ ;  /* 0x0000001f0c037819 */ /* 0x000fc800000006ff */
[----:B------:R-:W3:Y:S02]  /*1ff0*/  SYNCS.PHASECHK.TRANS64.TRYWAIT P0, [UR17+0x20], R3 ;  /* 0x00002003ff0075a7 */ /* 0x000ee40008001111 */
[----:B---3--:R-:W-:Y:S05]  /*2000*/  @!P0 BRA `(.L_x_34) ;  /* 0x0000009800588947 */ /* 0x008fea0003800000 */
.L_x_33:
[----:B------:R3:W-:Y:S01]  /*2010*/  @!P3 SYNCS.ARRIVE.TRANS64 RZ, [UR17], R2 ;  /* 0x00000002ffffb9a7 */ /* 0x0007e20008000011 */
[----:B------:R-:W-:-:S04]  /*2020*/  ULOP3.LUT UR5, UR25, 0x2, URZ, 0xfc, !UPT ;  /* 0x0000000219057892 */ /* 0x000fc8000f8efcff */
[----:B------:R-:W-:-:S09]  /*2030*/  UISETP.NE.AND UP0, UPT, UR5, 0x2, UPT ;  /* 0x000000020500788c */ /* 0x000fd2000bf05270 */
[----:B------:R-:W-:Y:S05]  /*2040*/  BRA.U UP0, `(.L_x_35) ;  /* 0x0000000100047547 */ /* 0x000fea000b800000 */
[----:B--2---:R-:W-:Y:S05]  /*2050*/  BPT.TRAP 0x1 ;  /* 0x000000040000795c */ /* 0x004fea0000300000 */
.L_x_35:
[----:B------:R-:W-:Y:S04]  /*2060*/  BSSY.RECONVERGENT B0, `(.L_x_36) ;  /* 0x0000003000007945 */ /* 0x000fe80003800200 */
[----:B------:R-:W-:Y:S05]  /*2070*/  @P2 BRA `(.L_x_37) ;  /* 0x0000000000042947 */ /* 0x000fea0003800000 */
[----:B--2---:R-:W-:Y:S05]  /*2080*/  BPT.TRAP 0x1 ;  /* 0x000000040000795c */ /* 0x004fea0000300000 */
.L_x_37:
[----:B--2---:R-:W-:Y:S05]  /*2090*/  BSYNC.RECONVERGENT B0 ;  /* 0x0000000000007941 */ /* 0x004fea0003800200 */
.L_x_36:
[----:B------:R-:W-:Y:S02]  /*20a0*/  UIADD3 UR5, UPT, UPT, UR4, 0x1, URZ ;  /* 0x0000000104057890 */ /* 0x000fe4000fffe0ff */
[----:B------:R-:W-:Y:S02]  /*20b0*/  UIADD3 UR14, UP1, UPT, UR28, 0x80, URZ ;  /* 0x000000801c0e7890 */ /* 0x000fe4000ff3e0ff */
[----:B------:R-:W-:Y:S02]  /*20c0*/  UISETP.NE.AND UP0, UPT, UR5, 0x4, UPT ;  /* 0x000000040500788c */ /* 0x000fe4000bf05270 */
[----:B------:R-:W-:Y:S02]  /*20d0*/  ULEA UR16, UR4, UR38, 0xd ;  /* 0x0000002604107291 */ /* 0x000fe4000f8e68ff */
[----:B------:R-:W-:Y:S02]  /*20e0*/  USEL UR8, URZ, 0x1, UP0 ;  /* 0x00000001ff087887 */ /* 0x000fe40008000000 */
[----:B------:R-:W-:-:S02]  /*20f0*/  USEL UR7, UR5, URZ, UP0 ;  /* 0x000000ff05077287 */ /* 0x000fc40008000000 */
[----:B------:R-:W-:Y:S02]  /*2100*/  UIADD3 UR22, UP0, UPT, UR28, 0x180, URZ ;  /* 0x000001801c167890 */ /* 0x000fe4000ff1e0ff */
[----:B------:R-:W-:Y:S01]  /*2110*/  ULEA UR5, UR7, UR21, 0x3 ;  /* 0x0000001507057291 */ /* 0x000fe2000f8e18ff */
[----:B------:R-:W-:Y:S01]  /*2120*/  LOP3.LUT R12, R12, UR8, RZ, 0x3c, !PT ;  /* 0x000000080c0c7c12 */ /* 0x000fe2000f8e3cff */
[----:B------:R-:W-:Y:S02]  /*2130*/  ULEA UR8, UR4, UR37, 0xf ;  /* 0x0000002504087291 */ /* 0x000fe4000f8e78ff */
[----:B------:R-:W-:Y:S01]  /*2140*/  USHF.L.U32 UR18, UR6, 0x5, URZ ;  /* 0x0000000506127899 */ /* 0x000fe200080006ff */
[----:B-1----:R-:W-:Y:S01]  /*2150*/  SHF.L.U32 R0, R12, 0x1f, RZ ;  /* 0x0000001f0c007819 */ /* 0x002fe200000006ff */
[----:B------:R-:W-:Y:S02]  /*2160*/  UPRMT UR4, URZ, 0x5410, UR27 ;  /* 0x00005410ff047896 */ /* 0x000fe4000800001b */
[----:B------:R-:W-:Y:S01]  /*2170*/  UIADD3.X UR15, UPT, UPT, URZ, UR29, URZ, UP1, !UPT ;  /* 0x0000001dff0f7290 */ /* 0x000fe20008ffe4ff */
[----:B------:R4:W1:Y:S01]  /*2180*/  SYNCS.PHASECHK.TRANS64.TRYWAIT P0, [UR5+0x20], R0 ;  /* 0x00002000ff0075a7 */ /* 0x0008620008001105 */
[----:B------:R-:W-:-:S02]  /*2190*/  UPRMT UR5, URZ, 0x5410, UR26 ;  /* 0x00005410ff057896 */ /* 0x000fc4000800001a */
[----:B------:R-:W-:Y:S01]  /*21a0*/  UIADD3.X UR23, UPT, UPT, URZ, UR29, URZ, UP0, !UPT ;  /* 0x0000001dff177290 */ /* 0x000fe200087fe4ff */
[----:B------:R-:W-:Y:S01]  /*21b0*/  UMOV UR32, 0x0 ;  /* 0x0000000000207882 */ /* 0x000fe20000000000 */
[----:B------:R-:W-:Y:S01]  /*21c0*/  UMOV UR33, 0x10000000 ;  /* 0x1000000000217882 */ /* 0x000fe20000000000 */
[----:B------:R-:W-:Y:S01]  /*21d0*/  UMOV UR19, UR35 ;  /* 0x0000002300137c82 */ /* 0x000fe20008000000 */
[----:B------:R-:W-:Y:S01]  /*21e0*/  UMOV UR20, UR36 ;  /* 0x0000002400147c82 */ /* 0x000fe20008000000 */
[----:B------:R-:W-:Y:S01]  /*21f0*/  UMOV UR12, UR36 ;  /* 0x00000024000c7c82 */ /* 0x000fe20008000000 */
[----:B------:R-:W-:Y:S01]  /*2200*/  UMOV UR9, UR17 ;  /* 0x0000001100097c82 */ /* 0x000fe20008000000 */
[----:B------:R-:W-:Y:S01]  /*2210*/  UMOV UR10, UR18 ;  /* 0x00000012000a7c82 */ /* 0x000fe20008000000 */
[----:B------:R2:W-:Y:S01]  /*2220*/  UTMALDG.3D.MULTICAST [UR16], [UR14], UR4, desc[UR32] ;  /* 0x000020100e0073b4 */ /* 0x0005e20008011804 */
[----:B------:R-:W-:-:S04]  /*2230*/  UIADD3 UR6, UPT, UPT, UR6, 0x1, URZ ;  /* 0x0000000106067890 */ /* 0x000fc8000fffe0ff */
[----:B------:R-:W-:Y:S01]  /*2240*/  UISETP.NE.AND UP0, UPT, UR6, UR13, UPT ;  /* 0x0000000d0600728c */ /* 0x000fe2000bf05270 */
[----:B------:R4:W-:Y:S01]  /*2250*/  UTMALDG.3D.MULTICAST [UR8], [UR22], UR5, desc[UR32] ;  /* 0x00002008160073b4 */ /* 0x0009e20008011805 */
[----:B--2---:R-:W-:-:S07]  /*2260*/  UMOV UR4, UR7 ;  /* 0x0000000700047c82 */ /* 0x004fce0008000000 */
[----:B----4-:R-:W-:Y:S05]  /*2270*/  BRA.U UP0, `(.L_x_38) ;  /* 0xfffffffd004c7547 */ /* 0x010fea000b83ffff */
.L_x_32:
[C---:B------:R-:W-:Y:S01]  /*2280*/  LEA R3, R11.reuse, UR21, 0x3 ;  /* 0x000000150b037c11 */ /* 0x040fe2000f8e18ff */
[----:B------:R-:W-:Y:S01]  /*2290*/  NOP ;  /* 0x0000000000007918 */ /* 0x000fe20000000000 */
[----:B-1----:R-:W-:Y:S02]  /*22a0*/  SHF.L.U32 R0, R10, 0x1f, RZ ;  /* 0x0000001f0a007819 */ /* 0x002fe400000006ff */
[----:B------:R-:W-:Y:S02]  /*22b0*/  LEA R5, R11, UR21, 0x4 ;  /* 0x000000150b057c11 */ /* 0x000fe4000f8e20ff */
[----:B---3--:R-:W1:Y:S02]  /*22c0*/  SYNCS.PHASECHK.TRANS64.TRYWAIT P0, [R3+URZ+0x90], R0 ;  /* 0x00009000030075a7 */ /* 0x008e6400080011ff */
[----:B-1----:R-:W-:Y:S05]  /*22d0*/  @!P0 BRA `(.L_x_39) ;  /* 0x0000009400bc8947 */ /* 0x002fea0003800000 */
.L_x_177:
[----:B------:R-:W3:Y:S01]  /*22e0*/  LDS.128 R4, [R5+0x120] ;  /* 0x0001200005047984 */ /* 0x000ee20000000c00 */
[----:B------:R-:W-:Y:S01]  /*22f0*/  UISETP.GE.AND UP0, UPT, UR45, 0x1, UPT ;  /* 0x000000012d00788c */ /* 0x000fe2000bf06270 */
[----:B------:R-:W-:Y:S01]  /*2300*/  @!PT LDS RZ, [RZ] ;  /* 0x00000000fffff984 */ /* 0x000fe20000000800 */
[----:B------:R-:W-:Y:S01]  /*2310*/  @!PT LDS RZ, [RZ] ;  /* 0x00000000fffff984 */ /* 0x000fe20000000800 */
[----:B------:R-:W-:Y:S01]  /*2320*/  @!PT LDS RZ, [RZ] ;  /* 0x00000000fffff984 */ /* 0x000fe20000000800 */
[----:B------:R-:W-:Y:S01]  /*2330*/  @!PT LDS RZ, [RZ] ;  /* 0x00000000fffff984 */ /* 0x000fe20000000800 */
[----:B------:R4:W-:Y:S06]  /*2340*/  MEMBAR.ALL.CTA ;  /* 0x0000000000007992 */ /* 0x0009ec0000008000 */
[----:B----4-:R-:W4:Y:S01]  /*2350*/  FENCE.VIEW.ASYNC.S ;  /* 0x00000000000073c6 */ /* 0x010f220000000000 */
[----:B---3--:R-:W-:-:S13]  /*2360*/  LOP3.LUT P0, RZ, R6, 0x1, RZ, 0xc0, !PT ;  /* 0x0000000106ff7812 */ /* 0x008fda000780c0ff */
[----:B----4-:R-:W-:Y:S01]  /*2370*/  VOTEU.ANY UP1, P0 ;  /* 0x0000000000ff7886 */ /* 0x010fe20000020100 */
[----:B------:R-:W-:-:S13]  /*2380*/  PLOP3.LUT P0, PT, PT, PT, UP1, 0x80, 0x8 ;  /* 0x000000000008781c */ /* 0x000fda0003f0f018 */
[----:B-1----:R-:W-:Y:S02]  /*2390*/  @P0 LOP3.LUT R0, R5, 0xffff, RZ, 0xc0, !PT ;  /* 0x0000ffff05000812 */ /* 0x002fe400078ec0ff */
[----:B------:R-:W-:Y:S02]  /*23a0*/  @P0 MOV R2, R4 ;  /* 0x0000000400020202 */ /* 0x000fe40000000f00 */
[----:B------:R-:W-:Y:S01]  /*23b0*/  @P0 R2UR UR5, R0 ;  /* 0x00000000000502ca */ /* 0x000fe200000e0000 */
[----:B------:R-:W-:Y:S01]  /*23c0*/  VIADD R0, R3, 0xa0 ;  /* 0x000000a003007836 */ /* 0x000fe20000000000 */
[----:B------:R-:W-:Y:S02]  /*23d0*/  @P0 SHF.R.U32.HI R4, RZ, 0x10, R5 ;  /* 0x00000010ff040819 */ /* 0x000fe40000011605 */
[----:B------:R-:W-:Y:S02]  /*23e0*/  @P0 R2UR UR6, R2 ;  /* 0x00000000020602ca */ /* 0x000fe400000e0000 */
[----:B------:R-:W-:-:S02]  /*23f0*/  PRMT R0, RZ, 0x654, R0 ;  /* 0x00000654ff007816 */ /* 0x000fc40000000000 */
[----:B------:R-:W-:Y:S02]  /*2400*/  @P0 R2UR UR4, R4 ;  /* 0x00000000040402ca */ /* 0x000fe400000e0000 */
[----:B------:R1:W-:Y:S03]  /*2410*/  SYNCS.ARRIVE.TRANS64.RED.A1T0 RZ, [R0+URZ], RZ ;  /* 0x000000ff00ff79a7 */ /* 0x0003e600081004ff */
[----:B------:R-:W-:-:S04]  /*2420*/  @UP1 UMOV UR39, UR5 ;  /* 0x0000000500271c82 */ /* 0x000fc80008000000 */
[----:B------:R-:W-:-:S04]  /*2430*/  @UP1 UMOV UR40, UR6 ;  /* 0x0000000600281c82 */ /* 0x000fc80008000000 */
[----:B------:R-:W-:Y:S01]  /*2440*/  @UP1 UMOV UR36, UR4 ;  /* 0x0000000400241c82 */ /* 0x000fe20008000000 */
[----:B------:R-:W-:Y:S05]  /*2450*/  BRA.U !UP0, `(.L_x_40) ;  /* 0x0000000108d47547 */ /* 0x000fea000b800000 */
[----:B------:R-:W2:Y:S01]  /*2460*/  LDCU.128 UR12, c[0x0][0xb10] ;  /* 0x00016200ff0c77ac */ /* 0x000ea20008000c00 */
[----:B------:R-:W3:Y:S01]  /*2470*/  LDCU UR22, c[0x0][0xb20] ;  /* 0x00016400ff1677ac */ /* 0x000ee20008000800 */
[----:B------:R-:W4:Y:S01]  /*2480*/  LDCU UR20, c[0x0][0xb0c] ;  /* 0x00016180ff1477ac */ /* 0x000f220008000800 */
[----:B------:R-:W1:Y:S01]  /*2490*/  LDCU.64 UR8, c[0x0][0xb28] ;  /* 0x00016500ff0877ac */ /* 0x000e620008000a00 */
[----:B------:R-:W-:Y:S02]  /*24a0*/  UISETP.NE.AND UP3, UPT, UR45, 0x1, UPT ;  /* 0x000000012d00788c */ /* 0x000fe4000bf65270 */
[----:B--2---:R-:W-:Y:S02]  /*24b0*/  UIMAD.WIDE.U32 UR10, UR41, UR15, URZ ;  /* 0x0000000f290a72a5 */ /* 0x004fe4000f8e00ff */
[----:B------:R-:W-:Y:S02]  /*24c0*/  UIMAD.WIDE.U32 UR4, UR42, UR12, URZ ;  /* 0x0000000c2a0472a5 */ /* 0x000fe4000f8e00ff */
[----:B------:R-:W-:-:S02]  /*24d0*/  UISETP.NE.AND UP0, UPT, UR14, 0x1, UPT ;  /* 0x000000010e00788c */ /* 0x000fc4000bf05270 */
[----:B------:R-:W-:Y:S01]  /*24e0*/  UIMAD.WIDE.U32 UR18, UR39, UR15, URZ ;  /* 0x0000000f271272a5 */ /* 0x000fe2000f8e00ff */
[----:B------:R-:W-:Y:S02]  /*24f0*/  UMOV UR10, UR11 ;  /* 0x0000000b000a7c82 */ /* 0x000fe40008000000 */
[----:B------:R-:W-:Y:S01]  /*2500*/  UMOV UR4, UR5 ;  /* 0x0000000500047c82 */ /* 0x000fe20008000000 */
[----:B---3--:R-:W-:Y:S02]  /*2510*/  USHF.R.U32.HI UR10, URZ, UR22, UR10 ;  /* 0x00000016ff0a7299 */ /* 0x008fe4000801160a */
[----:B----4-:R-:W-:Y:S02]  /*2520*/  UISETP.NE.AND UP2, UPT, UR20, 0x1, UPT ;  /* 0x000000011400788c */ /* 0x010fe4000bf45270 */
[----:B------:R-:W-:Y:S02]  /*2530*/  USHF.R.U32.HI UR4, URZ, UR13, UR4 ;  /* 0x0000000dff047299 */ /* 0x000fe40008011604 */
[----:B------:R-:W-:-:S02]  /*2540*/  USEL UR5, UR41, UR10, !UP0 ;  /* 0x0000000a29057287 */ /* 0x000fc4000c000000 */
[----:B------:R-:W-:Y:S02]  /*2550*/  USEL UR6, UR42, UR4, !UP2 ;  /* 0x000000042a067287 */ /* 0x000fe4000d000000 */
[----:B-1----:R-:W-:Y:S01]  /*2560*/  UIMAD.WIDE.U32 UR10, UR5, UR8, URZ ;  /* 0x00000008050a72a5 */ /* 0x002fe2000f8e00ff */
[----:B------:R-:W-:Y:S01]  /*2570*/  UMOV UR4, UR19 ;  /* 0x0000001300047c82 */ /* 0x000fe20008000000 */
[----:B------:R-:W-:Y:S02]  /*2580*/  UIMAD.WIDE.U32 UR16, UR40, UR12, URZ ;  /* 0x0000000c281072a5 */ /* 0x000fe4000f8e00ff */
[----:B------:R-:W-:-:S03]  /*2590*/  UIMAD.WIDE.U32 UR18, UR6, UR8, URZ ;  /* 0x00000008061272a5 */ /* 0x000fc6000f8e00ff */
[----:B------:R-:W-:Y:S01]  /*25a0*/  UMOV UR10, UR11 ;  /* 0x0000000b000a7c82 */ /* 0x000fe20008000000 */
[----:B------:R-:W-:Y:S02]  /*25b0*/  USHF.R.U32.HI UR4, URZ, UR22, UR4 ;  /* 0x00000016ff047299 */ /* 0x000fe40008011604 */
[----:B------:R-:W-:Y:S01]  /*25c0*/  @UP3 USHF.R.U32.HI UR5, URZ, UR9, UR10 ;  /* 0x00000009ff053299 */ /* 0x000fe2000801160a */
[----:B------:R-:W-:Y:S01]  /*25d0*/  UMOV UR16, UR17 ;  /* 0x0000001100107c82 */ /* 0x000fe20008000000 */
[----:B------:R-:W-:Y:S01]  /*25e0*/  UMOV UR18, UR19 ;  /* 0x0000001300127c82 */ /* 0x000fe20008000000 */
[----:B------:R-:W-:Y:S02]  /*25f0*/  USHF.R.U32.HI UR13, URZ, UR13, UR16 ;  /* 0x0000000dff0d7299 */ /* 0x000fe40008011610 */
[----:B------:R-:W-:Y:S02]  /*2600*/  USEL UR4, UR39, UR4, !UP0 ;  /* 0x0000000427047287 */ /* 0x000fe4000c000000 */
[----:B------:R-:W-:-:S02]  /*2610*/  @UP3 USHF.R.U32.HI UR6, URZ, UR9, UR18 ;  /* 0x00000009ff063299 */ /* 0x000fc40008011612 */
[----:B------:R-:W-:Y:S02]  /*2620*/  UIMAD UR10, UR45, UR5, URZ ;  /* 0x000000052d0a72a4 */ /* 0x000fe4000f8e02ff */
[----:B------:R-:W-:Y:S02]  /*2630*/  USEL UR5, UR40, UR13, !UP2 ;  /* 0x0000000d28057287 */ /* 0x000fe4000d000000 */
[----:B------:R-:W-:Y:S02]  /*2640*/  UIMAD UR12, UR45, UR6, URZ ;  /* 0x000000062d0c72a4 */ /* 0x000fe4000f8e02ff */
[----:B------:R-:W-:Y:S02]  /*2650*/  UISETP.GE.AND UP0, UPT, UR4, UR10, UPT ;  /* 0x0000000a0400728c */ /* 0x000fe4000bf06270 */
[----:B------:R-:W-:Y:S02]  /*2660*/  UIMAD.WIDE.U32 UR10, UR4, UR8, URZ ;  /* 0x00000008040a72a5 */ /* 0x000fe4000f8e00ff */
[----:B------:R-:W-:-:S02]  /*2670*/  UISETP.GE.OR UP0, UPT, UR5, UR12, UP0 ;  /* 0x0000000c0500728c */ /* 0x000fc40008706670 */
        /* <DEDUP_REMOVED lines=19> */
.L_x_40:
[----:B------:R-:W3:Y:S02]  /*27b0*/  LDCU UR4, c[0x0][0xb30] ;  /* 0x00016600ff0477ac */ /* 0x000ee40008000800 */
[----:B---3--:R-:W-:-:S09]  /*27c0*/  UISETP.NE.AND UP0, UPT, UR4, 0x1, UPT ;  /* 0x000000010400788c */ /* 0x008fd2000bf05270 */
[----:B------:R-:W-:Y:S05]  /*27d0*/  BRA.U UP0, `(.L_x_41) ;  /* 0x0000000100447547 */ /* 0x000fea000b800000 */
[----:B------:R-:W3:Y:S01]  /*27e0*/  LDCU.128 UR12, c[0x0][0xb10] ;  /* 0x00016200ff0c77ac */ /* 0x000ee20008000c00 */
[----:B------:R-:W4:Y:S01]  /*27f0*/  LDCU UR10, c[0x0][0xb0c] ;  /* 0x00016180ff0a77ac */ /* 0x000f220008000800 */
[----:B------:R-:W1:Y:S01]  /*2800*/  LDCU UR6, c[0x0][0xb20] ;  /* 0x00016400ff0677ac */ /* 0x000e620008000800 */
[----:B---3--:R-:W-:Y:S02]  /*2810*/  UIMAD.WIDE.U32 UR8, UR40, UR12, URZ ;  /* 0x0000000c280872a5 */ /* 0x008fe4000f8e00ff */
[----:B------:R-:W-:Y:S02]  /*2820*/  UIMAD.WIDE.U32 UR4, UR39, UR15, URZ ;  /* 0x0000000f270472a5 */ /* 0x000fe4000f8e00ff */
[----:B----4-:R-:W-:Y:S02]  /*2830*/  UISETP.NE.AND UP2, UPT, UR10, 0x1, UPT ;  /* 0x000000010a00788c */ /* 0x010fe4000bf45270 */
[----:B------:R-:W-:Y:S01]  /*2840*/  UISETP.NE.AND UP0, UPT, UR14, 0x1, UPT ;  /* 0x000000010e00788c */ /* 0x000fe2000bf05270 */
[----:B------:R-:W-:-:S02]  /*2850*/  UMOV UR8, UR9 ;  /* 0x0000000900087c82 */ /* 0x000fc40008000000 */
[----:B------:R-:W-:Y:S01]  /*2860*/  UMOV UR4, UR5 ;  /* 0x0000000500047c82 */ /* 0x000fe20008000000 */
[----:B------:R-:W-:Y:S02]  /*2870*/  USHF.R.U32.HI UR13, URZ, UR13, UR8 ;  /* 0x0000000dff0d7299 */ /* 0x000fe40008011608 */
[----:B-1----:R-:W-:Y:S02]  /*2880*/  USHF.R.U32.HI UR4, URZ, UR6, UR4 ;  /* 0x00000006ff047299 */ /* 0x002fe40008011604 */
[----:B------:R-:W-:Y:S02]  /*2890*/  USEL UR5, UR40, UR13, !UP2 ;  /* 0x0000000d28057287 */ /* 0x000fe4000d000000 */
[----:B------:R-:W-:-:S04]  /*28a0*/  USEL UR4, UR39, UR4, !UP0 ;  /* 0x0000000427047287 */ /* 0x000fc8000c000000 */
[----:B------:R-:W-:Y:S02]  /*28b0*/  UIADD3 UR6, UPT, UPT, UR5, -UR4, URZ ;  /* 0x8000000405067290 */ /* 0x000fe4000fffe0ff */
[----:B------:R-:W-:Y:S02]  /*28c0*/  UIADD3 UR4, UPT, UPT, -UR5, UR4, URZ ;  /* 0x0000000405047290 */ /* 0x000fe4000fffe1ff */
[----:B------:R-:W-:Y:S02]  /*28d0*/  UIMAD UR39, UR6, UR14, UR39 ;  /* 0x0000000e062772a4 */ /* 0x000fe4000f8e0227 */
[----:B------:R-:W-:-:S12]  /*28e0*/  UIMAD UR40, UR4, UR10, UR40 ;  /* 0x0000000a042872a4 */ /* 0x000fd8000f8e0228 */
.L_x_41:
[----:B------:R-:W-:Y:S01]  /*28f0*/  VIADD R11, R11, 0x1 ;  /* 0x000000010b0b7836 */ /* 0x000fe20000000000 */
[----:B------:R-:W-:Y:S02]  /*2900*/  R2UR UR5, R70 ;  /* 0x00000000460572ca */ /* 0x000fe400000e0000 */
[----:B------:R-:W-:Y:S02]  /*2910*/  R2UR UR4, R69 ;  /* 0x00000000450472ca */ /* 0x000fe400000e0000 */
[C---:B------:R-:W-:Y:S02]  /*2920*/  ISETP.NE.AND P0, PT, R11.reuse, 0x2, PT ;  /* 0x000000020b00780c */ /* 0x040fe40003f05270 */
[----:B------:R-:W-:Y:S02]  /*2930*/  PLOP3.LUT P1, PT, PT, PT, PT, 0x80, 0x8 ;  /* 0x000000000008781c */ /* 0x000fe40003f2f070 */
[----:B------:R-:W-:Y:S02]  /*2940*/  SEL R3, RZ, 0x1, P0 ;  /* 0x00000001ff037807 */ /* 0x000fe40000000000 */
[----:B------:R-:W-:-:S02]  /*2950*/  SEL R11, R11, RZ, P0 ;  /* 0x000000ff0b0b7207 */ /* 0x000fc40000000000 */
[----:B------:R-:W-:Y:S01]  /*2960*/  LOP3.LUT R10, R10, R3, RZ, 0x3c, !PT ;  /* 0x000000030a0a7212 */ /* 0x000fe200078e3cff */
[----:B------:R-:W-:Y:S02]  /*2970*/  UIADD3 UR16, UPT, UPT, UR40, UR5, URZ ;  /* 0x0000000528107290 */ /* 0x000fe4000fffe0ff */
[----:B------:R-:W-:Y:S01]  /*2980*/  UIADD3 UR20, UPT, UPT, UR39, UR4, URZ ;  /* 0x0000000427147290 */ /* 0x000fe2000fffe0ff */
[----:B------:R-:W-:Y:S11]  /*2990*/  BRA.U UP1, `(.L_x_42) ;  /* 0xfffffff101447547 */ /* 0x000ff6000b83ffff */
[----:B------:R-:W-:Y:S01]  /*29a0*/  UIADD3 UR21, UPT, UPT, UR21, 0x20, URZ ;  /* 0x0000002015157890 */ /* 0x000fe2000fffe0ff */
[----:B------:R-:W-:-:S03]  /*29b0*/  SHF.L.U32 R3, R12, 0x1f, RZ ;  /* 0x0000001f0c037819 */ /* 0x000fc600000006ff */
[----:B------:R-:W-:-:S09]  /*29c0*/  ULEA UR4, UR7, UR21, 0x3 ;  /* 0x0000001507047291 */ /* 0x000fd2000f8e18ff */
[----:B------:R-:W3:Y:S02]  /*29d0*/  SYNCS.PHASECHK.TRANS64.TRYWAIT P0, [UR4], R3 ;  /* 0x00000003ff0075a7 */ /* 0x000ee40008001104 */
[----:B---3--:R-:W-:Y:S05]  /*29e0*/  @!P0 BRA `(.L_x_43) ;  /* 0x00000090000c8947 */ /* 0x008fea0003800000 */
.L_x_179:
[----:B------:R-:W-:-:S04]  /*29f0*/  UIADD3 UR4, UPT, UPT, UR7, 0x1, URZ ;  /* 0x0000000107047890 */ /* 0x000fc8000fffe0ff */
[----:B------:R-:W-:-:S04]  /*2a00*/  UISETP.NE.AND UP0, UPT, UR4, 0x4, UPT ;  /* 0x000000040400788c */ /* 0x000fc8000bf05270 */
[----:B------:R-:W-:Y:S02]  /*2a10*/  USEL UR6, URZ, 0x1, UP0 ;  /* 0x00000001ff067887 */ /* 0x000fe40008000000 */
[----:B------:R-:W-:-:S04]  /*2a20*/  USEL UR4, UR4, URZ, UP0 ;  /* 0x000000ff04047287 */ /* 0x000fc80008000000 */
[----:B------:R-:W-:Y:S01]  /*2a30*/  ULEA UR5, UR4, UR21, 0x3 ;  /* 0x0000001504057291 */ /* 0x000fe2000f8e18ff */
[----:B------:R-:W-:-:S04]  /*2a40*/  LOP3.LUT R2, R12, UR6, RZ, 0x3c, !PT ;  /* 0x000000060c027c12 */ /* 0x000fc8000f8e3cff */
[----:B-1----:R-:W-:-:S04]  /*2a50*/  SHF.L.U32 R3, R2, 0x1f, RZ ;  /* 0x0000001f02037819 */ /* 0x002fc800000006ff */
[----:B------:R-:W1:Y:S02]  /*2a60*/  SYNCS.PHASECHK.TRANS64.TRYWAIT P0, [UR5], R3 ;  /* 0x00000003ff0075a7 */ /* 0x000e640008001105 */
[----:B-1----:R-:W-:Y:S05]  /*2a70*/  @!P0 BRA `(.L_x_44) ;  /* 0x0000009000008947 */ /* 0x002fea0003800000 */
.L_x_181:
        /* <DEDUP_REMOVED lines=9> */
.L_x_183:
[----:B------:R-:W-:-:S04]  /*2b10*/  UIADD3 UR4, UPT, UPT, UR4, 0x1, URZ ;  /* 0x0000000104047890 */ /* 0x000fc8000fffe0ff */
[----:B------:R-:W-:-:S04]  /*2b20*/  UISETP.NE.AND UP0, UPT, UR4, 0x4, UPT ;  /* 0x000000040400788c */ /* 0x000fc8000bf05270 */
[----:B------:R-:W-:Y:S02]  /*2b30*/  USEL UR5, URZ, 0x1, UP0 ;  /* 0x00000001ff057887 */ /* 0x000fe40008000000 */
[----:B------:R-:W-:-:S04]  /*2b40*/  USEL UR4, UR4, URZ, UP0 ;  /* 0x000000ff04047287 */ /* 0x000fc80008000000 */
[----:B------:R-:W-:Y:S01]  /*2b50*/  ULEA UR4, UR4, UR21, 0x3 ;  /* 0x0000001504047291 */ /* 0x000fe2000f8e18ff */
[----:B-1----:R-:W-:-:S04]  /*2b60*/  LOP3.LUT R3, R2, UR5, RZ, 0x3c, !PT ;  /* 0x0000000502037c12 */ /* 0x002fc8000f8e3cff */
[----:B------:R-:W-:Y:S01]  /*2b70*/  SHF.L.U32 R3, R3, 0x1f, RZ ;  /* 0x0000001f03037819 */ /* 0x000fe200000006ff */
[----:B------:R-:W-:-:S07]  /*2b80*/  IMAD.U32 R0, RZ, RZ, UR4 ;  /* 0x00000004ff007e24 */ /* 0x000fce000f8e00ff */
.L_x_46:
[----:B-1----:R1:W3:Y:S02]  /*2b90*/  SYNCS.PHASECHK.TRANS64.TRYWAIT P0, [R0+URZ], R3 ;  /* 0x00000003000075a7 */ /* 0x0022e400080011ff */
[----:B---3--:R-:W-:Y:S05]  /*2ba0*/  @!P0 NANOSLEEP.SYNCS 0x989680 ;  /* 0x009896800000895d */ /* 0x008fea0003900000 */
[----:B------:R-:W3:Y:S02]  /*2bb0*/  @!P0 SYNCS.PHASECHK.TRANS64 P0, [R0+URZ], R3 ;  /* 0x00000003000085a7 */ /* 0x000ee400080010ff */
[----:B--23--:R-:W-:Y:S05]  /*2bc0*/  @P0 EXIT ;  /* 0x000000000000094d */ /* 0x00cfea0003800000 */
[----:B------:R-:W-:Y:S05]  /*2bd0*/  BRA `(.L_x_46) ;  /* 0xfffffffc00ec7947 */ /* 0x000fea000383ffff */
.L_x_22:
[----:B------:R-:W2:Y:S02]  /*2be0*/  S2UR UR4, SR_CgaCtaId ;  /* 0x00000000000479c3 */ /* 0x000ea40000008800 */
[----:B--2---:R-:W-:-:S04]  /*2bf0*/  UISETP.NE.AND UP0, UPT, UR4, URZ, UPT ;  /* 0x000000ff0400728c */ /* 0x004fc8000bf05270 */
[----:B------:R-:W-:-:S09]  /*2c00*/  UISETP.NE.OR UP0, UPT, UR17, 0x1, UP0 ;  /* 0x000000011100788c */ /* 0x000fd20008705670 */
[----:B------:R-:W-:Y:S05]  /*2c10*/  BRA.U UP0, `(.L_x_47) ;  /* 0x00000005004c7547 */ /* 0x000fea000b800000 */
[----:B------:R-:W2:Y:S01]  /*2c20*/  S2UR UR5, SR_CgaCtaId ;  /* 0x00000000000579c3 */ /* 0x000ea20000008800 */
[----:B------:R-:W-:Y:S01]  /*2c30*/  UMOV UR4, 0x400 ;  /* 0x0000040000047882 */ /* 0x000fe20000000000 */
[----:B------:R-:W-:Y:S01]  /*2c40*/  ISETP.GE.U32.AND P2, PT, R0, 0x8, PT ;  /* 0x000000080000780c */ /* 0x000fe20003f46070 */
[----:B------:R-:W-:Y:S01]  /*2c50*/  IMAD.MOV.U32 R12, RZ, RZ, 0x1 ;  /* 0x00000001ff0c7424 */ /* 0x000fe200078e00ff */
[----:B------:R-:W-:Y:S02]  /*2c60*/  CS2R R10, SRZ ;  /* 0x00000000000a7805 */ /* 0x000fe4000001ff00 */
[----:B------:R-:W-:Y:S01]  /*2c70*/  CS2R R8, SRZ ;  /* 0x0000000000087805 */ /* 0x000fe2000001ff00 */
[----:B--2---:R-:W-:-:S03]  /*2c80*/  ULEA UR6, UR5, UR4, 0x18 ;  /* 0x0000000405067291 */ /* 0x004fc6000f8ec0ff */
[----:B------:R-:W-:-:S09]  /*2c90*/  UMOV UR5, URZ ;  /* 0x000000ff00057c82 */ /* 0x000fd20008000000 */
.L_x_51:
[----:B------:R-:W-:Y:S02]  /*2ca0*/  LEA R2, R8, UR6, 0x3 ;  /* 0x0000000608027c11 */ /* 0x000fe4000f8e18ff */
[----:B------:R-:W-:-:S03]  /*2cb0*/  SHF.L.U32 R5, R9, 0x1f, RZ ;  /* 0x0000001f09057819 */ /* 0x000fc600000006ff */
[----:B------:R-:W-:Y:S01]  /*2cc0*/  VIADD R4, R2, 0x100 ;  /* 0x0000010002047836 */ /* 0x000fe20000000000 */
[----:B------:R-:W2:Y:S02]  /*2cd0*/  SYNCS.PHASECHK.TRANS64.TRYWAIT P0, [R2+URZ+0xf0], R5 ;  /* 0x0000f005020075a7 */ /* 0x000ea400080011ff */
[----:B--2---:R-:W-:Y:S05]  /*2ce0*/  @!P0 BRA `(.L_x_48) ;  /* 0x0000008c00948947 */ /* 0x004fea0003800000 */
.L_x_184:
[----:B------:R-:W-:Y:S01]  /*2cf0*/  ULEA UR4, UR5, UR6, 0x3 ;  /* 0x0000000605047291 */ /* 0x000fe2000f8e18ff */
[----:B------:R-:W-:Y:S02]  /*2d00*/  PRMT R4, RZ, 0x654, R4 ;  /* 0x00000654ff047816 */ /* 0x000fe40000000004 */
[----:B--2---:R-:W-:Y:S01]  /*2d10*/  SHF.L.U32 R5, R12, 0x1f, RZ ;  /* 0x0000001f0c057819 */ /* 0x004fe200000006ff */
[----:B------:R-:W-:Y:S01]  /*2d20*/  UIADD3 UR7, UPT, UPT, UR4, 0x90, URZ ;  /* 0x0000009004077890 */ /* 0x000fe2000fffe0ff */
[----:B------:R2:W-:Y:S05]  /*2d30*/  SYNCS.ARRIVE.TRANS64.RED.A1T0 RZ, [R4+URZ], RZ ;  /* 0x000000ff04ff79a7 */ /* 0x0005ea00081004ff */
[----:B------:R-:W-:Y:S01]  /*2d40*/  IMAD.U32 R7, RZ, RZ, UR7 ;  /* 0x00000007ff077e24 */ /* 0x000fe2000f8e00ff */
[----:B------:R-:W3:Y:S04]  /*2d50*/  SYNCS.PHASECHK.TRANS64.TRYWAIT P0, [UR4+0xa0], R5 ;  /* 0x0000a005ff0075a7 */ /* 0x000ee80008001104 */
[----:B------:R-:W-:Y:S01]  /*2d60*/  PRMT R6, R0, 0x654, R7 ;  /* 0x0000065400067816 */ /* 0x000fe20000000007 */
[----:B--2---:R-:W-:Y:S01]  /*2d70*/  @!P2 IMAD.MOV.U32 R4, RZ, RZ, 0x10 ;  /* 0x00000010ff04a424 */ /* 0x004fe200078e00ff */
[----:B---3--:R-:W-:Y:S06]  /*2d80*/  @!P0 BRA `(.L_x_49) ;  /* 0x0000008c00808947 */ /* 0x008fec0003800000 */
.L_x_186:
[----:B------:R-:W-:Y:S01]  /*2d90*/  ULEA UR8, UR5, UR6, 0x4 ;  /* 0x0000000605087291 */ /* 0x000fe2000f8e20ff */
[----:B------:R-:W-:Y:S01]  /*2da0*/  SEL R3, R6, R3, !P2 ;  /* 0x0000000306037207 */ /* 0x000fe20005000000 */
[----:B------:R-:W-:Y:S01]  /*2db0*/  UIADD3 UR9, UPT, UPT, UR4, 0x90, URZ ;  /* 0x0000009004097890 */ /* 0x000fe2000fffe0ff */
[----:B--2---:R-:W-:Y:S01]  /*2dc0*/  LEA R2, R11, UR6, 0x3 ;  /* 0x000000060b027c11 */ /* 0x004fe2000f8e18ff */
[----:B------:R-:W-:Y:S01]  /*2dd0*/  UIADD3 UR8, UPT, UPT, UR8, 0x120, URZ ;  /* 0x0000012008087890 */ /* 0x000fe2000fffe0ff */
[----:B------:R-:W-:Y:S01]  /*2de0*/  SHF.L.U32 R5, R10, 0x1f, RZ ;  /* 0x0000001f0a057819 */ /* 0x000fe200000006ff */
[----:B------:R2:W-:Y:S01]  /*2df0*/  @!P2 SYNCS.ARRIVE.TRANS64.RED RZ, [R3+URZ], R4 ;  /* 0x0000000403ffa9a7 */ /* 0x0005e200080004ff */
[----:B------:R-:W-:Y:S01]  /*2e00*/  UIADD3 UR4, UPT, UPT, UR5, 0x1, URZ ;  /* 0x0000000105047890 */ /* 0x000fe2000fffe0ff */
[----:B------:R-:W-:-:S03]  /*2e10*/  VIADD R8, R8, 0x1 ;  /* 0x0000000108087836 */ /* 0x000fc60000000000 */
[----:B------:R-:W-:Y:S02]  /*2e20*/  UISETP.NE.AND UP0, UPT, UR4, 0x2, UPT ;  /* 0x000000020400788c */ /* 0x000fe4000bf05270 */
[----:B------:R-:W-:Y:S06]  /*2e30*/  UGETNEXTWORKID.BROADCAST [UR8], [UR9] ;  /* 0x00000000080073ca */ /* 0x000fec0008000100 */
[----:B------:R-:W-:Y:S01]  /*2e40*/  USEL UR7, URZ, 0x1, UP0 ;  /* 0x00000001ff077887 */ /* 0x000fe20008000000 */
[----:B------:R-:W-:Y:S01]  /*2e50*/  ISETP.NE.AND P0, PT, R8, 0x2, PT ;  /* 0x000000020800780c */ /* 0x000fe20003f05270 */
[----:B------:R-:W-:Y:S01]  /*2e60*/  USEL UR5, UR4, URZ, UP0 ;  /* 0x000000ff04057287 */ /* 0x000fe20008000000 */
[----:B------:R-:W3:Y:S03]  /*2e70*/  SYNCS.PHASECHK.TRANS64.TRYWAIT P1, [R2+URZ+0x90], R5 ;  /* 0x00009005020075a7 */ /* 0x000ee600080211ff */
[----:B------:R-:W-:Y:S01]  /*2e80*/  LOP3.LUT R12, R12, UR7, RZ, 0x3c, !PT ;  /* 0x000000070c0c7c12 */ /* 0x000fe2000f8e3cff */
[----:B--23--:R-:W-:Y:S07]  /*2e90*/  @!P1 BRA `(.L_x_50) ;  /* 0x0000008c00549947 */ /* 0x00cfee0003800000 */
.L_x_187:
[C---:B------:R-:W-:Y:S01]  /*2ea0*/  LEA R4, R11.reuse, UR6, 0x4 ;  /* 0x000000060b047c11 */ /* 0x040fe2000f8e20ff */
[----:B--2---:R-:W-:Y:S01]  /*2eb0*/  VIADD R2, R2, 0xa0 ;  /* 0x000000a002027836 */ /* 0x004fe20000000000 */
[----:B------:R-:W-:Y:S01]  /*2ec0*/  SEL R8, R8, RZ, P0 ;  /* 0x000000ff08087207 */ /* 0x000fe20000000000 */
[----:B------:R-:W-:-:S03]  /*2ed0*/  VIADD R11, R11, 0x1 ;  /* 0x000000010b0b7836 */ /* 0x000fc60000000000 */
[----:B------:R-:W2:Y:S01]  /*2ee0*/  LDS.128 R4, [R4+0x120] ;  /* 0x0001200004047984 */ /* 0x000ea20000000c00 */
[----:B------:R-:W-:Y:S02]  /*2ef0*/  PRMT R2, RZ, 0x654, R2 ;  /* 0x00000654ff027816 */ /* 0x000fe40000000002 */
[C---:B------:R-:W-:Y:S01]  /*2f00*/  ISETP.NE.AND P1, PT, R11.reuse, 0x2, PT ;  /* 0x000000020b00780c */ /* 0x040fe20003f25270 */
[----:B------:R-:W-:Y:S01]  /*2f10*/  @!PT LDS RZ, [RZ] ;  /* 0x00000000fffff984 */ /* 0x000fe20000000800 */
[----:B------:R-:W-:Y:S01]  /*2f20*/  @!PT LDS RZ, [RZ] ;  /* 0x00000000fffff984 */ /* 0x000fe20000000800 */
[----:B------:R-:W-:Y:S01]  /*2f30*/  @!PT LDS RZ, [RZ] ;  /* 0x00000000fffff984 */ /* 0x000fe20000000800 */
[----:B------:R-:W-:Y:S01]  /*2f40*/  @!PT LDS RZ, [RZ] ;  /* 0x00000000fffff984 */ /* 0x000fe20000000800 */
[----:B------:R3:W-:Y:S06]  /*2f50*/  MEMBAR.ALL.CTA ;  /* 0x0000000000007992 */ /* 0x0007ec0000008000 */
[----:B---3--:R-:W3:Y:S01]  /*2f60*/  FENCE.VIEW.ASYNC.S ;  /* 0x00000000000073c6 */ /* 0x008ee20000000000 */
[----:B------:R-:W-:Y:S01]  /*2f70*/  SEL R11, R11, RZ, P1 ;  /* 0x000000ff0b0b7207 */ /* 0x000fe20000800000 */
[----:B---3--:R3:W-:Y:S01]  /*2f80*/  SYNCS.ARRIVE.TRANS64.RED.A1T0 RZ, [R2+URZ], RZ ;  /* 0x000000ff02ff79a7 */ /* 0x0087e200081004ff */
[----:B--2---:R-:W-:-:S02]  /*2f90*/  LOP3.LUT P3, RZ, R6, 0x1, RZ, 0xc0, !PT ;  /* 0x0000000106ff7812 */ /* 0x004fc4000786c0ff */
[----:B------:R-:W-:-:S04]  /*2fa0*/  SEL R5, RZ, 0x1, P1 ;  /* 0x00000001ff057807 */ /* 0x000fc80000800000 */
[----:B------:R-:W-:Y:S02]  /*2fb0*/  LOP3.LUT R10, R10, R5, RZ, 0x3c, !PT ;  /* 0x000000050a0a7212 */ /* 0x000fe400078e3cff */
[----:B---3--:R-:W-:-:S04]  /*2fc0*/  SEL R2, RZ, 0x1, P0 ;  /* 0x00000001ff027807 */ /* 0x008fc80000000000 */
[----:B------:R-:W-:Y:S01]  /*2fd0*/  LOP3.LUT R9, R9, R2, RZ, 0x3c, !PT ;  /* 0x0000000209097212 */ /* 0x000fe200078e3cff */
[----:B------:R-:W-:Y:S06]  /*2fe0*/  @P3 BRA `(.L_x_51) ;  /* 0xfffffffc002c3947 */ /* 0x000fec000383ffff */
[----:B------:R-:W-:Y:S01]  /*2ff0*/  ULEA UR4, UR5, UR6, 0x3 ;  /* 0x0000000605047291 */ /* 0x000fe2000f8e18ff */
[----:B------:R-:W-:-:S08]  /*3000*/  SHF.L.U32 R3, R12, 0x1f, RZ ;  /* 0x0000001f0c037819 */ /* 0x000fd000000006ff */
[----:B------:R-:W2:Y:S02]  /*3010*/  SYNCS.PHASECHK.TRANS64 P0, [UR4+0xa0], R3 ;  /* 0x0000a003ff0075a7 */ /* 0x000ea40008001004 */
[----:B--2---:R-:W-:Y:S05]  /*3020*/  @P0 BRA `(.L_x_52) ;  /* 0x0000000000080947 */ /* 0x004fea0003800000 */
[----:B------:R-:W2:Y:S02]  /*3030*/  SYNCS.PHASECHK.TRANS64.TRYWAIT P0, [UR4+0xa0], R3 ;  /* 0x0000a003ff0075a7 */ /* 0x000ea40008001104 */
[----:B--2---:R-:W-:Y:S05]  /*3040*/  @!P0 BRA `(.L_x_53) ;  /* 0x0000008800fc8947 */ /* 0x004fea0003800000 */
.L_x_52:
[----:B------:R-:W-:-:S04]  /*3050*/  UIADD3 UR7, UPT, UPT, UR5, 0x1, URZ ;  /* 0x0000000105077890 */ /* 0x000fc8000fffe0ff */
[----:B------:R-:W-:-:S04]  /*3060*/  UISETP.NE.AND UP0, UPT, UR7, 0x2, UPT ;  /* 0x000000020700788c */ /* 0x000fc8000bf05270 */
[----:B------:R-:W-:Y:S02]  /*3070*/  USEL UR8, URZ, 0x1, UP0 ;  /* 0x00000001ff087887 */ /* 0x000fe40008000000 */
[----:B------:R-:W-:-:S04]  /*3080*/  USEL UR7, UR7, URZ, UP0 ;  /* 0x000000ff07077287 */ /* 0x000fc80008000000 */
[----:B------:R-:W-:Y:S01]  /*3090*/  ULEA UR7, UR7, UR6, 0x3 ;  /* 0x0000000607077291 */ /* 0x000fe2000f8e18ff */
[----:B--2---:R-:W-:-:S04]  /*30a0*/  LOP3.LUT R3, R12, UR8, RZ, 0x3c, !PT ;  /* 0x000000080c037c12 */ /* 0x004fc8000f8e3cff */
[----:B------:R-:W-:-:S04]  /*30b0*/  SHF.L.U32 R0, R3, 0x1f, RZ ;  /* 0x0000001f03007819 */ /* 0x000fc800000006ff */
[----:B------:R-:W2:Y:S02]  /*30c0*/  SYNCS.PHASECHK.TRANS64 P0, [UR7+0xa0], R0 ;  /* 0x0000a000ff0075a7 */ /* 0x000ea40008001007 */
[----:B-12---:R-:W-:Y:S05]  /*30d0*/  @P0 EXIT ;  /* 0x000000000000094d */ /* 0x006fea0003800000 */
[----:B------:R-:W-:Y:S02]  /*30e0*/  SHF.L.U32 R3, R3, 0x1f, RZ ;  /* 0x0000001f03037819 */ /* 0x000fe400000006ff */
[----:B------:R-:W-:-:S07]  /*30f0*/  MOV R0, UR7 ;  /* 0x0000000700007c02 */ /* 0x000fce0008000f00 */
.L_x_54:
[----:B-1----:R1:W2:Y:S02]  /*3100*/  SYNCS.PHASECHK.TRANS64.TRYWAIT P0, [R0+URZ+0xa0], R3 ;  /* 0x0000a003000075a7 */ /* 0x0022a400080011ff */
[----:B--2---:R-:W-:Y:S05]  /*3110*/  @!P0 NANOSLEEP.SYNCS 0x989680 ;  /* 0x009896800000895d */ /* 0x004fea0003900000 */
[----:B------:R-:W2:Y:S02]  /*3120*/  @!P0 SYNCS.PHASECHK.TRANS64 P0, [R0+URZ+0xa0], R3 ;  /* 0x0000a003000085a7 */ /* 0x000ea400080010ff */
[----:B--2---:R-:W-:Y:S05]  /*3130*/  @P0 EXIT ;  /* 0x000000000000094d */ /* 0x004fea0003800000 */
[----:B------:R-:W-:Y:S05]  /*3140*/  BRA `(.L_x_54) ;  /* 0xfffffffc00ec7947 */ /* 0x000fea000383ffff */
.L_x_47:
[----:B------:R-:W-:Y:S05]  /*3150*/  BRA.U UP6, `(.L_x_55) ;  /* 0x0000000d06d87547 */ /* 0x000fea000b800000 */
[----:B------:R-:W2:Y:S01]  /*3160*/  S2UR UR7, SR_CgaCtaId ;  /* 0x00000000000779c3 */ /* 0x000ea20000008800 */
[----:B------:R-:W-:Y:S01]  /*3170*/  UMOV UR4, 0x40 ;  /* 0x0000004000047882 */ /* 0x000fe20000000000 */
[----:B------:R-:W-:Y:S01]  /*3180*/  NOP ;  /* 0x0000000000007918 */ /* 0x000fe20000000000 */
[----:B------:R-:W-:Y:S01]  /*3190*/  UMOV UR6, 0x400 ;  /* 0x0000040000067882 */ /* 0x000fe20000000000 */
[----:B--2---:R-:W-:Y:S02]  /*31a0*/  ULEA UR5, UR7, UR4, 0x18 ;  /* 0x0000000407057291 */ /* 0x004fe4000f8ec0ff */
[----:B------:R-:W-:-:S07]  /*31b0*/  ULEA UR6, UR7, UR6, 0x18 ;  /* 0x0000000607067291 */ /* 0x000fce000f8ec0ff */
[----:B------:R-:W2:Y:S02]  /*31c0*/  LDS.U8 R0, [UR5+0x1c] ;  /* 0x00001c05ff007984 */ /* 0x000ea40008000000 */
[----:B--2---:R-:W-:-:S13]  /*31d0*/  ISETP.NE.AND P0, PT, R0, RZ, PT ;  /* 0x000000ff0000720c */ /* 0x004fda0003f05270 */
[----:B------:R-:W-:Y:S05]  /*31e0*/  @P0 BRA `(.L_x_56) ;  /* 0x0000000000580947 */ /* 0x000fea0003800000 */
[----:B------:R-:W-:-:S13]  /*31f0*/  ELECT P0, URZ, PT ;  /* 0x0000000000ff782f */ /* 0x000fda0003800000 */
[----:B------:R-:W-:Y:S05]  /*3200*/  @!P0 BRA `(.L_x_57) ;  /* 0x0000000000608947 */ /* 0x000fea0003800000 */
[----:B------:R-:W-:Y:S01]  /*3210*/  UMOV UR4, 0x10 ;  /* 0x0000001000047882 */ /* 0x000fe20000000000 */
[----:B------:R-:W-:Y:S01]  /*3220*/  HFMA2 R0, -RZ, RZ, 0, 5.9604644775390625e-08 ;  /* 0x00000001ff007431 */ /* 0x000fe200000001ff */
[----:B------:R-:W-:-:S03]  /*3230*/  MOV R3, 0xffff ;  /* 0x0000ffff00037802 */ /* 0x000fc60000000f00 */
[----:B------:R-:W-:Y:S04]  /*3240*/  DEPBAR.LE SB2, 0x36 ;  /* 0x0000ad800000791a */ /* 0x000fe80000000000 */
[----:B------:R-:W2:Y:S02]  /*3250*/  UTCATOMSWS.FIND_AND_SET.ALIGN UP0, UR4, UR4 ;  /* 0x00000004000475e3 */ /* 0x000ea40008000800 */
[----:B--2---:R-:W-:Y:S01]  /*3260*/  MOV R4, UR4 ;  /* 0x0000000400047c02 */ /* 0x004fe20008000f00 */
[----:B------:R-:W-:Y:S06]  /*3270*/  BRA.U UP0, `(.L_x_58) ;  /* 0x0000000100187547 */ /* 0x000fec000b800000 */
.L_x_59:
[----:B------:R-:W-:Y:S05]  /*3280*/  NANOSLEEP 0x64 ;  /* 0x000000640000795d */ /* 0x000fea0003800000 */
[----:B------:R-:W-:-:S05]  /*3290*/  UMOV UR4, 0x10 ;  /* 0x0000001000047882 */ /* 0x000fca0000000000 */
[----:B------:R-:W-:Y:S04]  /*32a0*/  DEPBAR.LE SB2, 0x36 ;  /* 0x0000ad800000791a */ /* 0x000fe80000000000 */
[----:B------:R-:W2:Y:S02]  /*32b0*/  UTCATOMSWS.FIND_AND_SET.ALIGN UP0, UR4, UR4 ;  /* 0x00000004000475e3 */ /* 0x000ea40008000800 */
[----:B--2---:R-:W-:Y:S01]  /*32c0*/  MOV R4, UR4 ;  /* 0x0000000400047c02 */ /* 0x004fe20008000f00 */
[----:B------:R-:W-:Y:S05]  /*32d0*/  BRA.U !UP0, `(.L_x_59) ;  /* 0xfffffffd08e87547 */ /* 0x000fea000b83ffff */
.L_x_58:
[-C--:B------:R-:W-:Y:S02]  /*32e0*/  SHF.L.U32 R3, R3, R4.reuse, RZ ;  /* 0x0000000403037219 */ /* 0x080fe400000006ff */
[----:B------:R-:W-:Y:S01]  /*32f0*/  SHF.L.U32 R0, R0, R4, RZ ;  /* 0x0000000400007219 */ /* 0x000fe200000006ff */
[----:B------:R-:W-:Y:S02]  /*3300*/  IMAD.SHL.U32 R4, R4, 0x20, RZ ;  /* 0x0000002004047824 */ /* 0x000fe400078e00ff */
[----:B------:R2:W-:Y:S04]  /*3310*/  ATOMS.OR RZ, [UR5+0x14], R3 ;  /* 0x00001403ffff798c */ /* 0x0005e8000b000005 */
[----:B------:R2:W-:Y:S04]  /*3320*/  ATOMS.OR RZ, [UR5+0x18], R0 ;  /* 0x00001800ffff798c */ /* 0x0005e8000b000005 */
[----:B------:R2:W-:Y:S01]  /*3330*/  STS [UR6+0x140], R4 ;  /* 0x00014004ff007988 */ /* 0x0005e20008000806 */
[----:B------:R-:W-:Y:S05]  /*3340*/  BRA `(.L_x_57) ;  /* 0x0000000000107947 */ /* 0x000fea0003800000 */
.L_x_56:
[----:B------:R-:W-:Y:S02]  /*3350*/  MOV R0, 0xffffffff ;  /* 0xffffffff00007802 */ /* 0x000fe40000000f00 */
[----:B------:R-:W-:-:S03]  /*3360*/  MOV R4, 0x3390 ;  /* 0x0000339000047802 */ /* 0x000fc60000000f00 */
[----:B------:R2:W-:Y:S04]  /*3370*/  STS [UR6+0x140], R0 ;  /* 0x00014000ff007988 */ /* 0x0005e80008000806 */
[----:B-12--5:R-:W-:Y:S05]  /*3380*/  CALL.REL.NOINC `($__internal_1_$__cuda_sm10x_tcgen05_guardrail_trap_phase_invalid_during_alloc) ;  /* 0x0000009000f47944 */ /* 0x026fea0003c00000 */
.L_x_57:
[----:B------:R-:W-:Y:S05]  /*3390*/  WARPSYNC.ALL ;  /* 0x0000000000007948 */ /* 0x000fea0003800000 */
[----:B------:R-:W3:Y:S01]  /*33a0*/  S2UR UR4, SR_CgaCtaId ;  /* 0x00000000000479c3 */ /* 0x000ee20000008800 */
[----:B------:R-:W-:Y:S01]  /*33b0*/  UMOV UR26, 0x400 ;  /* 0x00000400001a7882 */ /* 0x000fe20000000000 */
[----:B------:R-:W-:-:S06]  /*33c0*/  NOP ;  /* 0x0000000000007918 */ /* 0x000fcc0000000000 */
[----:B------:R-:W-:Y:S06]  /*33d0*/  BAR.ARV 0x6, 0xa0 ;  /* 0x0182800000007b1d */ /* 0x000fec0000002000 */
[----:B------:R-:W4:Y:S01]  /*33e0*/  LDCU UR5, c[0x0][0x38c] ;  /* 0x00007180ff0577ac */ /* 0x000f220008000800 */
[----:B------:R-:W-:Y:S01]  /*33f0*/  LOP3.LUT R2, R2, 0xffff, RZ, 0xc0, !PT ;  /* 0x0000ffff02027812 */ /* 0x000fe200078ec0ff */
[----:B------:R-:W-:Y:S01]  /*3400*/  IMAD.MOV.U32 R11, RZ, RZ, 0x1 ;  /* 0x00000001ff0b7424 */ /* 0x000fe200078e00ff */
[----:B------:R-:W-:Y:S01]  /*3410*/  CS2R R8, SRZ ;  /* 0x0000000000087805 */ /* 0x000fe2000001ff00 */
[----:B------:R-:W1:Y:S01]  /*3420*/  LDCU UR7, c[0x0][0x38c] ;  /* 0x00007180ff0777ac */ /* 0x000e620008000800 */
[----:B------:R-:W-:Y:S01]  /*3430*/  R2UR UR27, R2 ;  /* 0x00000000021b72ca */ /* 0x000fe200000e0000 */
[----:B------:R-:W-:Y:S01]  /*3440*/  IMAD.MOV.U32 R10, RZ, RZ, RZ ;  /* 0x000000ffff0a7224 */ /* 0x000fe200078e00ff */
[----:B------:R-:W-:Y:S01]  /*3450*/  UMOV UR30, URZ ;  /* 0x000000ff001e7c82 */ /* 0x000fe20008000000 */
[----:B------:R-:W-:Y:S01]  /*3460*/  UMOV UR24, URZ ;  /* 0x000000ff00187c82 */ /* 0x000fe20008000000 */
[----:B---3--:R-:W-:Y:S01]  /*3470*/  ULEA UR26, UR4, UR26, 0x18 ;  /* 0x0000001a041a7291 */ /* 0x008fe2000f8ec0ff */
[----:B------:R-:W-:Y:S01]  /*3480*/  UMOV UR38, 0x0 ;  /* 0x0000000000267882 */ /* 0x000fe20000000000 */
[----:B------:R-:W-:-:S02]  /*3490*/  UMOV UR39, 0x4400910 ;  /* 0x0440091000277882 */ /* 0x000fc40000000000 */
[----:B------:R-:W-:Y:S02]  /*34a0*/  UIADD3 UR4, UPT, UPT, UR26, 0x8800, URZ ;  /* 0x000088001a047890 */ /* 0x000fe4000fffe0ff */
[----:B------:R-:W-:Y:S02]  /*34b0*/  UIADD3 UR6, UPT, UPT, UR26, 0x10800, URZ ;  /* 0x000108001a067890 */ /* 0x000fe4000fffe0ff */
[----:B----4-:R-:W-:Y:S01]  /*34c0*/  UIADD3 UR5, UPT, UPT, UR5, 0x1f, URZ ;  /* 0x0000001f05057890 */ /* 0x010fe2000fffe0ff */
[----:B--2---:R-:W2:Y:S01]  /*34d0*/  LDS R0, [UR26+0x140] ;  /* 0x0001401aff007984 */ /* 0x004ea20008000800 */
[----:B-1----:R-:W-:Y:S01]  /*34e0*/  UMOV UR36, 0x0 ;  /* 0x0000000000247882 */ /* 0x002fe20000000000 */
[----:B------:R-:W-:Y:S01]  /*34f0*/  UMOV UR37, 0x4400910 ;  /* 0x0440091000257882 */ /* 0x000fe20000000000 */
[----:B------:R-:W-:Y:S02]  /*3500*/  USHF.R.S32.HI UR40, URZ, 0x1f, UR5 ;  /* 0x0000001fff287899 */ /* 0x000fe40008011405 */
[----:B------:R-:W-:-:S02]  /*3510*/  UISETP.GE.AND UP4, UPT, UR7, 0x1, UPT ;  /* 0x000000010700788c */ /* 0x000fc4000bf86270 */
[----:B------:R-:W-:Y:S02]  /*3520*/  ULEA.HI UR40, UR40, UR5, URZ, 0x5 ;  /* 0x0000000528287291 */ /* 0x000fe4000f8f28ff */
[----:B------:R-:W-:Y:S02]  /*3530*/  USHF.R.U32.HI UR5, URZ, 0x4, UR4 ;  /* 0x00000004ff057899 */ /* 0x000fe40008011604 */
[----:B------:R-:W-:Y:S02]  /*3540*/  USHF.R.S32.HI UR40, URZ, 0x5, UR40 ;  /* 0x00000005ff287899 */ /* 0x000fe40008011428 */
[----:B------:R-:W-:Y:S02]  /*3550*/  USHF.R.U32.HI UR4, URZ, 0x4, UR6 ;  /* 0x00000004ff047899 */ /* 0x000fe40008011606 */
[----:B------:R-:W-:Y:S02]  /*3560*/  UISETP.LT.AND UP0, UPT, UR40, 0x1, UPT ;  /* 0x000000012800788c */ /* 0x000fe4000bf01270 */
[----:B------:R-:W-:-:S02]  /*3570*/  ULOP3.LUT UR5, UR5, 0x3fff, URZ, 0xc0, !UPT ;  /* 0x00003fff05057892 */ /* 0x000fc4000f8ec0ff */
[----:B------:R-:W-:Y:S02]  /*3580*/  ULOP3.LUT UR4, UR4, 0x3fff, URZ, 0xc0, !UPT ;  /* 0x00003fff04047892 */ /* 0x000fe4000f8ec0ff */
[----:B------:R-:W-:Y:S02]  /*3590*/  USEL UR41, UR40, 0x1, !UP0 ;  /* 0x0000000128297887 */ /* 0x000fe4000c000000 */
[----:B------:R-:W-:Y:S02]  /*35a0*/  ULOP3.LUT UR28, UR5, 0x10000, URZ, 0xfc, !UPT ;  /* 0x00010000051c7892 */ /* 0x000fe4000f8efcff */
[----:B------:R-:W-:Y:S02]  /*35b0*/  ULOP3.LUT UR29, UR4, 0x10000, URZ, 0xfc, !UPT ;  /* 0x00010000041d7892 */ /* 0x000fe4000f8efcff */
[----:B------:R-:W-:Y:S01]  /*35c0*/  UIADD3 UR41, UPT, UPT, -UR41, URZ, URZ ;  /* 0x000000ff29297290 */ /* 0x000fe2000fffe1ff */
[----:B------:R-:W-:Y:S01]  /*35d0*/  UMOV UR34, 0x0 ;  /* 0x0000000000227882 */ /* 0x000fe20000000000 */
[----:B------:R-:W-:Y:S01]  /*35e0*/  UMOV UR35, 0x4400910 ;  /* 0x0440091000237882 */ /* 0x000fe20000000000 */
[----:B------:R-:W-:Y:S01]  /*35f0*/  UMOV UR32, 0x0 ;  /* 0x0000000000207882 */ /* 0x000fe20000000000 */
[----:B------:R-:W-:Y:S01]  /*3600*/  UMOV UR33, 0x4400910 ;  /* 0x0440091000217882 */ /* 0x000fe20000000000 */
[----:B--2---:R-:W-:-:S15]  /*3610*/  R2UR UR42, R0 ;  /* 0x00000000002a72ca */ /* 0x004fde00000e0000 */
.L_x_66:
[----:B------:R-:W-:Y:S02]  /*3620*/  LEA R0, R10, UR26, 0x3 ;  /* 0x0000001a0a007c11 */ /* 0x000fe4000f8e18ff */
[----:B------:R-:W-:Y:S02]  /*3630*/  SHF.L.U32 R5, R9, 0x1f, RZ ;  /* 0x0000001f09057819 */ /* 0x000fe400000006ff */
[----:B------:R-:W-:Y:S01]  /*3640*/  PLOP3.LUT P0, PT, PT, PT, UP4, 0x80, 0x8 ;  /* 0x000000000008781c */ /* 0x000fe20003f0f048 */
[----:B------:R-:W-:Y:S01]  /*3650*/  VIADD R3, R0, 0xa0 ;  /* 0x000000a000037836 */ /* 0x000fe20000000000 */
[----:B-1----:R-:W1:Y:S02]  /*3660*/  SYNCS.PHASECHK.TRANS64.TRYWAIT P1, [R0+URZ+0x90], R5 ;  /* 0x00009005000075a7 */ /* 0x002e6400080211ff */
[----:B-1-3--:R-:W-:Y:S09]  /*3670*/  @!P1 BRA `(.L_x_60) ;  /* 0x0000008400889947 */ /* 0x00aff20003800000 */
.L_x_189:
[----:B------:R-:W-:Y:S01]  /*3680*/  LEA R4, R10, UR26, 0x4 ;  /* 0x0000001a0a047c11 */ /* 0x000fe2000f8e20ff */
[----:B------:R-:W-:Y:S01]  /*3690*/  @UP4 ULEA UR4, UR24, UR26, 0x3 ;  /* 0x0000001a18044291 */ /* 0x000fe2000f8e18ff */
[----:B------:R-:W-:Y:S01]  /*36a0*/  PLOP3.LUT P2, PT, PT, PT, PT, 0x80, 0x8 ;  /* 0x000000000008781c */ /* 0x000fe20003f4f070 */
[----:B------:R-:W-:Y:S01]  /*36b0*/  ULEA UR31, UR30, UR26, 0x3 ;  /* 0x0000001a1e1f7291 */ /* 0x000fe2000f8e18ff */
[----:B------:R-:W-:Y:S02]  /*36c0*/  PRMT R3, RZ, 0x654, R3 ;  /* 0x00000654ff037816 */ /* 0x000fe40000000003 */
[----:B-1----:R-:W1:Y:S01]  /*36d0*/  LDS.128 R4, [R4+0x120] ;  /* 0x0001200004047984 */ /* 0x002e620000000c00 */
[----:B------:R-:W-:Y:S02]  /*36e0*/  @P0 SHF.L.U32 R2, R8, 0x1f, RZ ;  /* 0x0000001f08020819 */ /* 0x000fe400000006ff */
[----:B------:R-:W-:Y:S01]  /*36f0*/  SHF.L.U32 R0, R11, 0x1f, RZ ;  /* 0x0000001f0b007819 */ /* 0x000fe200000006ff */
[----:B------:R-:W-:Y:S01]  /*3700*/  @!PT LDS RZ, [RZ] ;  /* 0x00000000fffff984 */ /* 0x000fe20000000800 */
[----:B------:R-:W-:Y:S01]  /*3710*/  @!PT LDS RZ, [RZ] ;  /* 0x00000000fffff984 */ /* 0x000fe20000000800 */
[----:B------:R-:W-:Y:S01]  /*3720*/  @!PT LDS RZ, [RZ] ;  /* 0x00000000fffff984 */ /* 0x000fe20000000800 */
[----:B------:R-:W-:Y:S01]  /*3730*/  @!PT LDS RZ, [RZ] ;  /* 0x00000000fffff984 */ /* 0x000fe20000000800 */
[----:B------:R2:W-:Y:S06]  /*3740*/  MEMBAR.ALL.CTA ;  /* 0x0000000000007992 */ /* 0x0005ec0000008000 */
[----:B--2---:R-:W2:Y:S02]  /*3750*/  FENCE.VIEW.ASYNC.S ;  /* 0x00000000000073c6 */ /* 0x004ea40000000000 */
[----:B--2---:R2:W-:Y:S01]  /*3760*/  SYNCS.ARRIVE.TRANS64.RED.A1T0 RZ, [R3+URZ], RZ ;  /* 0x000000ff03ff79a7 */ /* 0x0045e200081004ff */
[----:B------:R2:W3:Y:S01]  /*3770*/  @P0 SYNCS.PHASECHK.TRANS64.TRYWAIT P2, [UR4], R2 ;  /* 0x00000002ff0005a7 */ /* 0x0004e20008041104 */
[----:B------:R-:W-:Y:S01]  /*3780*/  ULEA.HI UR4, UR30, UR30, URZ, 0x1 ;  /* 0x0000001e1e047291 */ /* 0x000fe2000f8f08ff */
[----:B-1----:R-:W-:-:S03]  /*3790*/  LOP3.LUT P1, RZ, R6, 0x1, RZ, 0xc0, !PT ;  /* 0x0000000106ff7812 */ /* 0x002fc6000782c0ff */
[----:B------:R-:W-:Y:S02]  /*37a0*/  USHF.L.U32 UR11, UR4, 0x7, URZ ;  /* 0x00000007040b7899 */ /* 0x000fe400080006ff */
[----:B------:R-:W-:Y:S02]  /*37b0*/  ULOP3.LUT UR4, UR4, 0xffe, URZ, 0xc0, !UPT ;  /* 0x00000ffe04047892 */ /* 0x000fe4000f8ec0ff */
[----:B------:R-:W-:Y:S02]  /*37c0*/  ULOP3.LUT UR11, UR11, 0xffffff00, URZ, 0xc0, !UPT ;  /* 0xffffff000b0b7892 */ /* 0x000fe4000f8ec0ff */
[----:B------:R-:W-:Y:S02]  /*37d0*/  UIADD3 UR4, UPT, UPT, -UR4, UR30, URZ ;  /* 0x0000001e04047290 */ /* 0x000fe4000fffe1ff */
[----:B------:R-:W-:Y:S01]  /*37e0*/  UIADD3 UR11, UPT, UPT, UR42, UR11, URZ ;  /* 0x0000000b2a0b7290 */ /* 0x000fe2000fffe0ff */
[----:B------:R-:W1:Y:S03]  /*37f0*/  SYNCS.PHASECHK.TRANS64.TRYWAIT P0, [UR31+0xd0], R0 ;  /* 0x0000d000ff0075a7 */ /* 0x000e66000800111f */
[----:B------:R-:W-:Y:S01]  /*3800*/  ULEA UR11, UR4, UR11, 0x14 ;  /* 0x0000000b040b7291 */ /* 0x000fe2000f8ea0ff */
[----:B-123--:R-:W-:Y:S11]  /*3810*/  @!P0 BRA `(.L_x_61) ;  /* 0x0000008400348947 */ /* 0x00eff60003800000 */
.L_x_191:
[----:B------:R-:W-:Y:S01]  /*3820*/  IADD3 R10, PT, PT, R10, 0x1, RZ ;  /* 0x000000010a0a7810 */ /* 0x000fe20007ffe0ff */
[----:B------:R-:W-:Y:S06]  /*3830*/  BRA.U !UP4, `(.L_x_62) ;  /* 0x000000010cc07547 */ /* 0x000fec000b800000 */
[----:B------:R-:W-:Y:S01]  /*3840*/  UPLOP3.LUT UP2, UPT, UPT, UPT, UPT, 0x40, 0x4 ;  /* 0x000000000004789c */ /* 0x000fe20003f4e870 */
[----:B------:R-:W-:Y:S01]  /*3850*/  UMOV UR23, UR41 ;  /* 0x0000002900177c82 */ /* 0x000fe20008000000 */
[----:B------:R-:W-:Y:S01]  /*3860*/  UMOV UR22, UR40 ;  /* 0x0000002800167c82 */ /* 0x000fe20008000000 */
[----:B------:R-:W-:-:S08]  /*3870*/  UMOV UR10, UR24 ;  /* 0x00000018000a7c82 */ /* 0x000fd00008000000 */
.L_x_65:
[----:B------:R-:W-:Y:S02]  /*3880*/  UIADD3 UR23, UPT, UPT, UR23, 0x1, URZ ;  /* 0x0000000117177890 */ /* 0x000fe4000fffe0ff */
[----:B--2---:R-:W-:Y:S02]  /*3890*/  ULEA UR5, UR10, UR26, 0x3 ;  /* 0x0000001a0a057291 */ /* 0x004fe4000f8e18ff */
[----:B------:R-:W-:Y:S01]  /*38a0*/  UISETP.NE.AND UP3, UPT, UR23, URZ, UPT ;  /* 0x000000ff1700728c */ /* 0x000fe2000bf65270 */
[----:B---3--:R-:W-:Y:S10]  /*38b0*/  @P2 BRA `(.L_x_63) ;  /* 0x00000000000c2947 */ /* 0x008ff40003800000 */
[----:B-1----:R-:W-:Y:S04]  /*38c0*/  SHF.L.U32 R3, R8, 0x1f, RZ ;  /* 0x0000001f08037819 */ /* 0x002fe800000006ff */
[----:B------:R-:W1:Y:S02]  /*38d0*/  SYNCS.PHASECHK.TRANS64.TRYWAIT P0, [UR5], R3 ;  /* 0x00000003ff0075a7 */ /* 0x000e640008001105 */
[----:B-1----:R-:W-:Y:S05]  /*38e0*/  @!P0 BRA `(.L_x_64) ;  /* 0x0000008400188947 */ /* 0x002fea0003800000 */
.L_x_63:
[----:B------:R-:W-:Y:S01]  /*38f0*/  UISETP.NE.AND UP0, UPT, UR22, 0x1, UPT ;  /* 0x000000011600788c */ /* 0x000fe2000bf05270 */
[----:B------:R-:W-:Y:S01]  /*3900*/  PLOP3.LUT P2, PT, PT, PT, PT, 0x80, 0x8 ;  /* 0x000000000008781c */ /* 0x000fe20003f4f070 */
[----:B------:R-:W-:Y:S02]  /*3910*/  UIADD3 UR4, UPT, UPT, UR10, 0x1, URZ ;  /* 0x000000010a047890 */ /* 0x000fe4000fffe0ff */
[----:B------:R-:W-:Y:S02]  /*3920*/  UIADD3 UR25, UPT, UPT, UR5, 0x20, URZ ;  /* 0x0000002005197890 */ /* 0x000fe4000fffe0ff */
[----:B------:R-:W-:Y:S01]  /*3930*/  UISETP.NE.AND UP1, UPT, UR4, 0x4, UPT ;  /* 0x000000040400788c */ /* 0x000fe2000bf25270 */
[----:B------:R-:W-:Y:S01]  /*3940*/  PLOP3.LUT P0, PT, PT, PT, UP0, 0x80, 0x8 ;  /* 0x000000000008781c */ /* 0x000fe20003f0f008 */
[----:B------:R-:W-:Y:S02]  /*3950*/  UIADD3 UR22, UPT, UPT, UR22, -0x1, URZ ;  /* 0xffffffff16167890 */ /* 0x000fe4000fffe0ff */
[----:B------:R-:W-:Y:S02]  /*3960*/  USEL UR6, URZ, 0x1, UP1 ;  /* 0x00000001ff067887 */ /* 0x000fe40008800000 */
[----:B------:R-:W-:Y:S01]  /*3970*/  USEL UR24, UR4, URZ, UP1 ;  /* 0x000000ff04187287 */ /* 0x000fe20008800000 */
[----:B------:R-:W-:Y:S01]  /*3980*/  UMOV UR7, 0x40004040 ;  /* 0x4000404000077882 */ /* 0x000fe20000000000 */
[----:B------:R-:W-:Y:S02]  /*3990*/  UMOV UR5, 0x40004040 ;  /* 0x4000404000057882 */ /* 0x000fe40000000000 */
[----:B------:R-:W-:Y:S01]  /*39a0*/  @UP0 ULEA UR4, UR24, UR26, 0x3 ;  /* 0x0000001a18040291 */ /* 0x000fe2000f8e18ff */
[----:B------:R-:W-:Y:S01]  /*39b0*/  LOP3.LUT R8, R8, UR6, RZ, 0x3c, !PT ;  /* 0x0000000608087c12 */ /* 0x000fe2000f8e3cff */
[----:B------:R-:W-:Y:S01]  /*39c0*/  ULEA UR6, UR10, UR29, 0xb ;  /* 0x0000001d0a067291 */ /* 0x000fe2000f8e58ff */
[----:B------:R-:W-:Y:S02]  /*39d0*/  UMOV UR21, 0x40004040 ;  /* 0x4000404000157882 */ /* 0x000fe40000000000 */
[----:B-1----:R-:W-:Y:S01]  /*39e0*/  @P0 SHF.L.U32 R0, R8, 0x1f, RZ ;  /* 0x0000001f08000819 */ /* 0x002fe200000006ff */
[----:B------:R-:W-:Y:S02]  /*39f0*/  UIADD3 UR20, UPT, UPT, UR6, 0x2, URZ ;  /* 0x0000000206147890 */ /* 0x000fe4000fffe0ff */
[----:B------:R-:W-:Y:S01]  /*3a00*/  UIADD3 UR16, UPT, UPT, UR6, 0x4, URZ ;  /* 0x0000000406107890 */ /* 0x000fe2000fffe0ff */
[----:B------:R2:W3:Y:S01]  /*3a10*/  @P0 SYNCS.PHASECHK.TRANS64.TRYWAIT P2, [UR4], R0 ;  /* 0x00000000ff0005a7 */ /* 0x0004e20008041104 */
[----:B------:R-:W-:Y:S02]  /*3a20*/  ULEA UR4, UR10, UR28, 0x9 ;  /* 0x0000001c0a047291 */ /* 0x000fe4000f8e48ff */
[----:B------:R-:W-:Y:S02]  /*3a30*/  UIADD3 UR12, UPT, UPT, UR6, 0x6, URZ ;  /* 0x00000006060c7890 */ /* 0x000fe4000fffe0ff */
[----:B------:R-:W-:Y:S02]  /*3a40*/  UIADD3 UR18, UPT, UPT, UR4, 0x2, URZ ;  /* 0x0000000204127890 */ /* 0x000fe4000fffe0ff */
[----:B------:R-:W-:Y:S02]  /*3a50*/  UIADD3 UR14, UPT, UPT, UR4, 0x4, URZ ;  /* 0x00000004040e7890 */ /* 0x000fe4000fffe0ff */
[----:B------:R-:W-:Y:S01]  /*3a60*/  UIADD3 UR8, UPT, UPT, UR4, 0x6, URZ ;  /* 0x0000000604087890 */ /* 0x000fe2000fffe0ff */
[----:B------:R2:W-:Y:S01]  /*3a70*/  UTCHMMA gdesc[UR4], gdesc[UR6], tmem[UR11], tmem[UR38], idesc[UR39], UP2 ;  /* 0x00ff2606040075ea */ /* 0x0005e2000900000b */
[----:B------:R-:W-:Y:S01]  /*3a80*/  UPLOP3.LUT UP2, UPT, UPT, UPT, UPT, 0x80, 0x8 ;  /* 0x000000000008789c */ /* 0x000fe20003f4f070 */
[----:B------:R-:W-:Y:S01]  /*3a90*/  UMOV UR19, 0x40004040 ;  /* 0x4000404000137882 */ /* 0x000fe20000000000 */
[----:B------:R-:W-:Y:S01]  /*3aa0*/  UMOV UR17, 0x40004040 ;  /* 0x4000404000117882 */ /* 0x000fe20000000000 */
[----:B------:R2:W-:Y:S01]  /*3ab0*/  UTCHMMA gdesc[UR18], gdesc[UR20], tmem[UR11], tmem[UR36], idesc[UR37], UPT ;  /* 0x00ff2414120075ea */ /* 0x0005e2000b80000b */
[----:B------:R-:W-:Y:S01]  /*3ac0*/  UMOV UR15, 0x40004040 ;  /* 0x40004040000f7882 */ /* 0x000fe20000000000 */
[----:B------:R-:W-:Y:S01]  /*3ad0*/  UMOV UR13, 0x40004040 ;  /* 0x40004040000d7882 */ /* 0x000fe20000000000 */
[----:B------:R-:W-:Y:S01]  /*3ae0*/  UMOV UR9, 0x40004040 ;  /* 0x4000404000097882 */ /* 0x000fe20000000000 */
[----:B------:R2:W-:Y:S01]  /*3af0*/  UTCHMMA gdesc[UR14], gdesc[UR16], tmem[UR11], tmem[UR34], idesc[UR35], UPT ;  /* 0x00ff22100e0075ea */ /* 0x0005e2000b80000b */
[----:B------:R2:W-:Y:S01]  /*3b00*/  UTCHMMA gdesc[UR8], gdesc[UR12], tmem[UR11], tmem[UR32], idesc[UR33], UPT ;  /* 0x00ff200c080075ea */ /* 0x0005e2000b80000b */
[----:B------:R2:W-:Y:S01]  /*3b10*/  UTCBAR.MULTICAST [UR25], URZ, UR27 ;  /* 0x000000ff190073e9 */ /* 0x0005e2000800081b */
[----:B------:R-:W-:Y:S01]  /*3b20*/  UMOV UR10, UR24 ;  /* 0x00000018000a7c82 */ /* 0x000fe20008000000 */
[----:B------:R-:W-:Y:S05]  /*3b30*/  BRA.U UP3, `(.L_x_65) ;  /* 0xfffffffd03507547 */ /* 0x000fea000b83ffff */
.L_x_62:
[----:B--2---:R-:W-:Y:S01]  /*3b40*/  UIADD3 UR4, UPT, UPT, UR30, 0x1, URZ ;  /* 0x000000011e047890 */ /* 0x004fe2000fffe0ff */
[C---:B------:R-:W-:Y:S01]  /*3b50*/  ISETP.NE.AND P0, PT, R10.reuse, 0x2, PT ;  /* 0x000000020a00780c */ /* 0x040fe20003f05270 */
[----:B------:R-:W-:Y:S02]  /*3b60*/  UIADD3 UR5, UPT, UPT, UR31, 0xb0, URZ ;  /* 0x000000b01f057890 */ /* 0x000fe4000fffe0ff */
[----:B------:R-:W-:Y:S01]  /*3b70*/  UISETP.NE.AND UP0, UPT, UR4, 0x4, UPT ;  /* 0x000000040400788c */ /* 0x000fe2000bf05270 */
[----:B-1----:R-:W-:Y:S02]  /*3b80*/  SEL R0, RZ, 0x1, P0 ;  /* 0x00000001ff007807 */ /* 0x002fe40000000000 */
[----:B------:R-:W-:Y:S01]  /*3b90*/  SEL R10, R10, RZ, P0 ;  /* 0x000000ff0a0a7207 */ /* 0x000fe20000000000 */
[----:B------:R-:W-:Y:S01]  /*3ba0*/  USEL UR6, URZ, 0x1, UP0 ;  /* 0x00000001ff067887 */ /* 0x000fe20008000000 */
[----:B------:R-:W-:Y:S01]  /*3bb0*/  LOP3.LUT R9, R9, R0, RZ, 0x3c, !PT ;  /* 0x0000000009097212 */ /* 0x000fe200078e3cff */
[----:B------:R-:W-:Y:S01]  /*3bc0*/  USEL UR30, UR4, URZ, UP0 ;  /* 0x000000ff041e7287 */ /* 0x000fe20008000000 */
[----:B------:R1:W-:Y:S03]  /*3bd0*/  UTCBAR [UR5], URZ ;  /* 0x000000ff050073e9 */ /* 0x0003e600080000ff */
[----:B------:R-:W-:Y:S01]  /*3be0*/  LOP3.LUT R11, R11, UR6, RZ, 0x3c, !PT ;  /* 0x000000060b0b7c12 */ /* 0x000fe2000f8e3cff */
[----:B------:R-:W-:Y:S07]  /*3bf0*/  @P1 BRA `(.L_x_66) ;  /* 0xfffffff800881947 */ /* 0x000fee000383ffff */
[----:B------:R-:W2:Y:S01]  /*3c00*/  S2UR UR8, SR_CgaCtaId ;  /* 0x00000000000879c3 */ /* 0x000ea20000008800 */
[----:B------:R-:W-:Y:S01]  /*3c10*/  ELECT P0, URZ, PT ;  /* 0x0000000000ff782f */ /* 0x000fe20003800000 */
[----:B------:R-:W-:Y:S01]  /*3c20*/  IMAD.MOV.U32 R0, RZ, RZ, 0x1 ;  /* 0x00000001ff007424 */ /* 0x000fe200078e00ff */
[----:B------:R-:W-:Y:S01]  /*3c30*/  UIADD3 UR26, UPT, UPT, UR26, 0xd0, URZ ;  /* 0x000000d01a1a7890 */ /* 0x000fe2000fffe0ff */
[----:B------:R-:W-:Y:S01]  /*3c40*/  SHF.L.U32 R3, R11, 0x1f, RZ ;  /* 0x0000001f0b037819 */ /* 0x000fe200000006ff */
[----:B------:R-:W-:-:S03]  /*3c50*/  UMOV UR4, 0x40 ;  /* 0x0000004000047882 */ /* 0x000fc60000000000 */
[----:B------:R-:W-:Y:S01]  /*3c60*/  UVIRTCOUNT.DEALLOC.SMPOOL 0x80 ;  /* 0x000000800000784c */ /* 0x000fe20000000000 */
[----:B--2---:R-:W-:Y:S02]  /*3c70*/  ULEA UR8, UR8, UR4, 0x18 ;  /* 0x0000000408087291 */ /* 0x004fe4000f8ec0ff */
[----:B------:R-:W-:-:S07]  /*3c80*/  ULEA UR4, UR30, UR26, 0x3 ;  /* 0x0000001a1e047291 */ /* 0x000fce000f8e18ff */
[----:B------:R2:W-:Y:S02]  /*3c90*/  @P0 STS.U8 [UR8+0x1c], R0 ;  /* 0x00001c00ff000988 */ /* 0x0005e40008000008 */
[----:B------:R-:W4:Y:S02]  /*3ca0*/  SYNCS.PHASECHK.TRANS64.TRYWAIT P0, [UR4], R3 ;  /* 0x00000003ff0075a7 */ /* 0x000f240008001104 */
[----:B--2-4-:R-:W-:Y:S05]  /*3cb0*/  @!P0 BRA `(.L_x_67) ;  /* 0x00000080003c8947 */ /* 0x014fea0003800000 */
.L_x_194:
[----:B------:R-:W-:-:S04]  /*3cc0*/  UIADD3 UR4, UPT, UPT, UR30, 0x1, URZ ;  /* 0x000000011e047890 */ /* 0x000fc8000fffe0ff */
[----:B------:R-:W-:-:S04]  /*3cd0*/  UISETP.NE.AND UP0, UPT, UR4, 0x4, UPT ;  /* 0x000000040400788c */ /* 0x000fc8000bf05270 */
[----:B------:R-:W-:Y:S02]  /*3ce0*/  USEL UR6, URZ, 0x1, UP0 ;  /* 0x00000001ff067887 */ /* 0x000fe40008000000 */
[----:B------:R-:W-:-:S04]  /*3cf0*/  USEL UR4, UR4, URZ, UP0 ;  /* 0x000000ff04047287 */ /* 0x000fc80008000000 */
[----:B-1----:R-:W-:Y:S01]  /*3d00*/  ULEA UR5, UR4, UR26, 0x3 ;  /* 0x0000001a04057291 */ /* 0x002fe2000f8e18ff */
[----:B------:R-:W-:-:S04]  /*3d10*/  LOP3.LUT R2, R11, UR6, RZ, 0x3c, !PT ;  /* 0x000000060b027c12 */ /* 0x000fc8000f8e3cff */
[----:B--2---:R-:W-:-:S04]  /*3d20*/  SHF.L.U32 R3, R2, 0x1f, RZ ;  /* 0x0000001f02037819 */ /* 0x004fc800000006ff */
[----:B------:R-:W1:Y:S02]  /*3d30*/  SYNCS.PHASECHK.TRANS64.TRYWAIT P0, [UR5], R3 ;  /* 0x00000003ff0075a7 */ /* 0x000e640008001105 */
[----:B-1----:R-:W-:Y:S05]  /*3d40*/  @!P0 BRA `(.L_x_68) ;  /* 0x0000008000308947 */ /* 0x002fea0003800000 */
.L_x_196:
        /* <DEDUP_REMOVED lines=9> */
.L_x_198:
[----:B------:R-:W-:-:S04]  /*3de0*/  UIADD3 UR4, UPT, UPT, UR4, 0x1, URZ ;  /* 0x0000000104047890 */ /* 0x000fc8000fffe0ff */
[----:B------:R-:W-:-:S04]  /*3df0*/  UISETP.NE.AND UP0, UPT, UR4, 0x4, UPT ;  /* 0x000000040400788c */ /* 0x000fc8000bf05270 */
[----:B------:R-:W-:Y:S02]  /*3e00*/  USEL UR5, URZ, 0x1, UP0 ;  /* 0x00000001ff057887 */ /* 0x000fe40008000000 */
[----:B------:R-:W-:-:S04]  /*3e10*/  USEL UR4, UR4, URZ, UP0 ;  /* 0x000000ff04047287 */ /* 0x000fc80008000000 */
[----:B------:R-:W-:Y:S01]  /*3e20*/  ULEA UR4, UR4, UR26, 0x3 ;  /* 0x0000001a04047291 */ /* 0x000fe2000f8e18ff */
[----:B-1----:R-:W-:-:S04]  /*3e30*/  LOP3.LUT R3, R2, UR5, RZ, 0x3c, !PT ;  /* 0x0000000502037c12 */ /* 0x002fc8000f8e3cff */
[----:B------:R-:W-:-:S04]  /*3e40*/  SHF.L.U32 R3, R3, 0x1f, RZ ;  /* 0x0000001f03037819 */ /* 0x000fc800000006ff */
[----:B------:R-:W1:Y:S02]  /*3e50*/  SYNCS.PHASECHK.TRANS64.TRYWAIT P0, [UR4], R3 ;  /* 0x00000003ff0075a7 */ /* 0x000e640008001104 */
[----:B-1----:R-:W-:Y:S05]  /*3e60*/  @!P0 BRA `(.L_x_70) ;  /* 0x0000008000188947 */ /* 0x002fea0003800000 */
.L_x_200:
[----:B------:R-:W-:Y:S01]  /*3e70*/  NOP ;  /* 0x0000000000007918 */ /* 0x000fe20000000000 */
[----:B-1----:R-:W1:Y:S01]  /*3e80*/  LDS R0, [UR8+0x14] ;  /* 0x00001408ff007984 */ /* 0x002e620008000800 */
[----:B------:R-:W-:Y:S01]  /*3e90*/  ULOP3.LUT UR4, UR42, 0xffff, URZ, 0xc0, !UPT ;  /* 0x0000ffff2a047892 */ /* 0x000fe2000f8ec0ff */
[----:B------:R-:W-:Y:S01]  /*3ea0*/  UMOV UR5, 0xffff ;  /* 0x0000ffff00057882 */ /* 0x000fe20000000000 */
[----:B------:R-:W-:Y:S02]  /*3eb0*/  UMOV UR6, 0x1 ;  /* 0x0000000100067882 */ /* 0x000fe40000000000 */
[----:B------:R-:W-:-:S04]  /*3ec0*/  USHF.R.U32.HI UR4, URZ, 0x5, UR4 ;  /* 0x00000005ff047899 */ /* 0x000fc80008011604 */
[----:B------:R-:W-:Y:S02]  /*3ed0*/  USHF.L.U32 UR5, UR5, UR4, URZ ;  /* 0x0000000405057299 */ /* 0x000fe400080006ff */
[----:B------:R-:W-:-:S04]  /*3ee0*/  USHF.L.U32 UR4, UR6, UR4, URZ ;  /* 0x0000000406047299 */ /* 0x000fc800080006ff */
[----:B-1----:R-:W-:-:S04]  /*3ef0*/  LOP3.LUT R0, R0, UR5, RZ, 0xc0, !PT ;  /* 0x0000000500007c12 */ /* 0x002fc8000f8ec0ff */
[----:B------:R-:W-:-:S13]  /*3f00*/  ISETP.NE.AND P0, PT, R0, UR5, PT ;  /* 0x0000000500007c0c */ /* 0x000fda000bf05270 */
[----:B------:R-:W-:Y:S05]  /*3f10*/  @P0 BRA `(.L_x_71) ;  /* 0x0000000000580947 */ /* 0x000fea0003800000 */
[----:B------:R-:W1:Y:S02]  /*3f20*/  LDS R0, [UR8+0x18] ;  /* 0x00001808ff007984 */ /* 0x000e640008000800 */
[----:B-1----:R-:W-:-:S04]  /*3f30*/  LOP3.LUT R0, R0, UR4, RZ, 0xc0, !PT ;  /* 0x0000000400007c12 */ /* 0x002fc8000f8ec0ff */
[----:B------:R-:W-:-:S13]  /*3f40*/  ISETP.NE.AND P0, PT, R0, UR4, PT ;  /* 0x0000000400007c0c */ /* 0x000fda000bf05270 */
[----:B------:R-:W-:Y:S05]  /*3f50*/  @P0 BRA `(.L_x_72) ;  /* 0x00000000003c0947 */ /* 0x000fea0003800000 */
[----:B------:R-:W1:Y:S01]  /*3f60*/  S2R R2, SR_LANEID ;  /* 0x0000000000027919 */ /* 0x000e620000000000 */
[----:B------:R-:W-:Y:S01]  /*3f70*/  ULOP3.LUT UR5, URZ, UR5, URZ, 0x33, !UPT ;  /* 0x00000005ff057292 */ /* 0x000fe2000f8e33ff */
[----:B------:R-:W-:Y:S01]  /*3f80*/  LOP3.LUT R4, RZ, UR4, RZ, 0x33, !PT ;  /* 0x00000004ff047c12 */ /* 0x000fe2000f8e33ff */
[----:B------:R-:W-:Y:S02]  /*3f90*/  VOTEU.ANY UR4, UPT, PT ;  /* 0x0000000000047886 */ /* 0x000fe400038e0100 */
[----:B------:R-:W-:Y:S01]  /*3fa0*/  UFLO.U32 UR4, UR4 ;  /* 0x00000004000472bd */ /* 0x000fe200080e0000 */
[----:B------:R-:W2:Y:S01]  /*3fb0*/  REDUX UR6, R4 ;  /* 0x00000000040673c4 */ /* 0x000ea20000000000 */
[----:B------:R-:W-:-:S06]  /*3fc0*/  IMAD.U32 R0, RZ, RZ, UR5 ;  /* 0x00000005ff007e24 */ /* 0x000fcc000f8e00ff */
[----:B------:R4:W-:Y:S01]  /*3fd0*/  UTCATOMSWS.AND URZ, UR5 ;  /* 0x0000000500ff79e3 */ /* 0x0009e20008000000 */
[----:B------:R-:W3:Y:S01]  /*3fe0*/  REDUX UR7, R0 ;  /* 0x00000000000773c4 */ /* 0x000ee20000000000 */
[----:B-1----:R-:W-:Y:S01]  /*3ff0*/  ISETP.EQ.U32.AND P0, PT, R2, UR4, PT ;  /* 0x0000000402007c0c */ /* 0x002fe2000bf02070 */
[----:B--2---:R-:W-:Y:S01]  /*4000*/  IMAD.U32 R2, RZ, RZ, UR6 ;  /* 0x00000006ff027e24 */ /* 0x004fe2000f8e00ff */
[----:B---3--:R-:W-:-:S11]  /*4010*/  MOV R3, UR7 ;  /* 0x0000000700037c02 */ /* 0x008fd60008000f00 */
[----:B------:R4:W-:Y:S04]  /*4020*/  @P0 ATOMS.AND RZ, [UR8+0x14], R3 ;  /* 0x00001403ffff098c */ /* 0x0009e8000a800008 */
[----:B------:R4:W-:Y:S01]  /*4030*/  @P0 ATOMS.AND RZ, [UR8+0x18], R2 ;  /* 0x00001802ffff098c */ /* 0x0009e2000a800008 */
[----:B------:R-:W-:Y:S05]  /*4040*/  BRA `(.L_x_73) ;  /* 0x0000000000147947 */ /* 0x000fea0003800000 */
.L_x_72:
[----:B------:R-:W-:Y:S02]  /*4050*/  MOV R2, 0x4070 ;  /* 0x0000407000027802 */ /* 0x000fe40000000f00 */
[----:B---3-5:R-:W-:Y:S05]  /*4060*/  CALL.REL.NOINC `($__internal_0_$__cuda_sm10x_tcgen05_guardrail_trap_col_being_dealloced_not_returned_by_alloc) ;  /* 0x0000008400b07944 */ /* 0x028fea0003c00000 */
[----:B------:R-:W-:Y:S05]  /*4070*/  BRA `(.L_x_73) ;  /* 0x0000000000087947 */ /* 0x000fea0003800000 */
.L_x_71:
[----:B------:R-:W-:Y:S02]  /*4080*/  MOV R2, 0x40a0 ;  /* 0x000040a000027802 */ /* 0x000fe40000000f00 */
[----:B---3-5:R-:W-:Y:S05]  /*4090*/  CALL.REL.NOINC `($__internal_2_$__cuda_sm10x_tcgen05_guardrail_trap_unallocated_columns_being_dealloced) ;  /* 0x0000008400bc7944 */ /* 0x028fea0003c00000 */
.L_x_73:
[----:B------:R-:W-:Y:S01]  /*40a0*/  NOP ;  /* 0x0000000000007918 */ /* 0x000fe20000000000 */
[----:B----4-:R-:W-:Y:S05]  /*40b0*/  EXIT ;  /* 0x000000000000794d */ /* 0x010fea0003800000 */
.L_x_55:
[----:B------:R-:W-:-:S09]  /*40c0*/  UISETP.NE.OR UP0, UPT, UR17, 0x3, !UP5 ;  /* 0x000000031100788c */ /* 0x000fd2000ef05670 */
[----:B------:R-:W-:Y:S05]  /*40d0*/  BRA.U UP0, `(.L_x_74) ;  /* 0x0000001500d87547 */ /* 0x000fea000b800000 */
[----:B------:R-:W2:Y:S01]  /*40e0*/  S2UR UR10, SR_CgaCtaId ;  /* 0x00000000000a79c3 */ /* 0x000ea20000008800 */
[----:B------:R-:W3:Y:S01]  /*40f0*/  LDCU UR46, c[0x0][0x370] ;  /* 0x00006e00ff2e77ac */ /* 0x000ee20008000800 */
[----:B------:R-:W-:Y:S01]  /*4100*/  HFMA2 R14, -RZ, RZ, 0, 0 ;  /* 0x00000000ff0e7431 */ /* 0x000fe200000001ff */
[----:B------:R-:W-:Y:S01]  /*4110*/  MOV R13, RZ ;  /* 0x000000ff000d7202 */ /* 0x000fe20000000f00 */
[----:B------:R-:W-:Y:S01]  /*4120*/  HFMA2 R7, -RZ, RZ, 0, 0.0078125 ;  /* 0x00002000ff077431 */ /* 0x000fe200000001ff */
[----:B------:R-:W3:Y:S03]  /*4130*/  LDCU.128 UR48, c[0x0][0xb10] ;  /* 0x00016200ff3077ac */ /* 0x000ee60008000c00 */
[----:B------:R-:W4:Y:S01]  /*4140*/  LDC.64 R16, c[0x0][0x348] ;  /* 0x0000d200ff107b82 */ /* 0x000f220000000a00 */
[----:B------:R-:W1:Y:S01]  /*4150*/  LDCU UR39, c[0x0][0x374] ;  /* 0x00006e80ff2777ac */ /* 0x000e620008000800 */
[----:B------:R-:W2:Y:S06]  /*4160*/  LDCU UR15, c[0x0][0xb0c] ;  /* 0x00016180ff0f77ac */ /* 0x000eac0008000800 */
[----:B------:R-:W4:Y:S01]  /*4170*/  LDC.64 R2, c[0x0][0x888] ;  /* 0x00022200ff027b82 */ /* 0x000f220000000a00 */
[----:B------:R-:W4:Y:S01]  /*4180*/  LDCU UR54, c[0x0][0xb20] ;  /* 0x00016400ff3677ac */ /* 0x000f220008000800 */
[----:B------:R-:W4:Y:S06]  /*4190*/  LDCU UR4, c[0x0][0xb30] ;  /* 0x00016600ff0477ac */ /* 0x000f2c0008000800 */
[----:B------:R-:W4:Y:S01]  /*41a0*/  LDC.64 R4, c[0x0][0x890] ;  /* 0x00022400ff047b82 */ /* 0x000f220000000a00 */
[----:B------:R-:W-:Y:S01]  /*41b0*/  UMOV UR21, 0x400 ;  /* 0x0000040000157882 */ /* 0x000fe20000000000 */
[----:B---3--:R-:W-:-:S02]  /*41c0*/  UIMAD.WIDE.U32 UR6, UR46, UR48, URZ ;  /* 0x000000302e0672a5 */ /* 0x008fc4000f8e00ff */
[----:B-1----:R-:W-:Y:S02]  /*41d0*/  UIMAD.WIDE.U32 UR8, UR39, UR51, URZ ;  /* 0x00000033270872a5 */ /* 0x002fe4000f8e00ff */
[----:B--2---:R-:W-:Y:S02]  /*41e0*/  ULEA UR21, UR10, UR21, 0x18 ;  /* 0x000000150a157291 */ /* 0x004fe4000f8ec0ff */
[----:B------:R-:W-:Y:S02]  /*41f0*/  UPLOP3.LUT UP1, UPT, UPT, UPT, UPT, 0x40, 0x4 ;  /* 0x000000000004789c */ /* 0x000fe40003f2e870 */
[----:B------:R-:W-:Y:S02]  /*4200*/  UIADD3 UR41, UPT, UPT, UR21, 0x40, URZ ;  /* 0x0000004015297890 */ /* 0x000fe4000fffe0ff */
[----:B------:R-:W-:Y:S02]  /*4210*/  UIADD3 UR33, UPT, UPT, UR21, 0x48, URZ ;  /* 0x0000004815217890 */ /* 0x000fe4000fffe0ff */
[----:B------:R-:W-:-:S02]  /*4220*/  UIADD3 UR25, UPT, UPT, UR21, 0x50, URZ ;  /* 0x0000005015197890 */ /* 0x000fc4000fffe0ff */
[----:B------:R-:W-:Y:S01]  /*4230*/  UIADD3 UR17, UPT, UPT, UR21, 0x58, URZ ;  /* 0x0000005815117890 */ /* 0x000fe2000fffe0ff */
[----:B------:R-:W-:Y:S01]  /*4240*/  UMOV UR6, UR7 ;  /* 0x0000000700067c82 */ /* 0x000fe20008000000 */
[----:B------:R-:W-:Y:S01]  /*4250*/  UMOV UR47, UR9 ;  /* 0x00000009002f7c82 */ /* 0x000fe20008000000 */
[----:B------:R-:W-:Y:S02]  /*4260*/  UISETP.GE.AND UP0, UPT, UR45, 0x1, UPT ;  /* 0x000000012d00788c */ /* 0x000fe4000bf06270 */
[----:B------:R-:W-:Y:S01]  /*4270*/  UISETP.NE.AND UP4, UPT, UR45, 0x1, UPT ;  /* 0x000000012d00788c */ /* 0x000fe2000bf85270 */
[----:B------:R-:W1:Y:S01]  /*4280*/  LDCU.64 UR22, c[0x0][0xb28] ;  /* 0x00016500ff1677ac */ /* 0x000e620008000a00 */
[----:B------:R-:W-:Y:S02]  /*4290*/  UISETP.NE.AND UP6, UPT, UR15, 0x1, UPT ;  /* 0x000000010f00788c */ /* 0x000fe4000bfc5270 */
[----:B------:R-:W-:Y:S02]  /*42a0*/  UISETP.NE.AND UP5, UPT, UR50, 0x1, UPT ;  /* 0x000000013200788c */ /* 0x000fe4000bfa5270 */
[----:B------:R-:W-:-:S02]  /*42b0*/  USHF.R.U32.HI UR52, URZ, UR49, UR6 ;  /* 0x00000031ff347299 */ /* 0x000fc40008011606 */
[----:B------:R-:W-:Y:S02]  /*42c0*/  UPRMT UR37, UR10, 0x654, UR41 ;  /* 0x000006540a257896 */ /* 0x000fe40008000029 */
[----:B------:R-:W-:Y:S02]  /*42d0*/  UPRMT UR31, UR10, 0x654, UR33 ;  /* 0x000006540a1f7896 */ /* 0x000fe40008000021 */
[----:B------:R-:W-:Y:S02]  /*42e0*/  UPRMT UR30, UR10, 0x654, UR25 ;  /* 0x000006540a1e7896 */ /* 0x000fe40008000019 */
[----:B------:R-:W-:Y:S02]  /*42f0*/  UPRMT UR29, UR10, 0x654, UR17 ;  /* 0x000006540a1d7896 */ /* 0x000fe40008000011 */
[----:B----4-:R-:W-:Y:S02]  /*4300*/  USHF.R.U32.HI UR47, URZ, UR54, UR47 ;  /* 0x00000036ff2f7299 */ /* 0x010fe4000801162f */
[----:B------:R-:W-:-:S11]  /*4310*/  UISETP.NE.AND UP3, UPT, UR4, 0x1, UPT ;  /* 0x000000010400788c */ /* 0x000fd6000bf65270 */
.L_x_89:
[C---:B------:R-:W-:Y:S02]  /*4320*/  LEA R12, R14.reuse, UR21, 0x3 ;  /* 0x000000150e0c7c11 */ /* 0x040fe4000f8e18ff */
[----:B------:R-:W-:Y:S02]  /*4330*/  SHF.L.U32 R9, R13, 0x1f, RZ ;  /* 0x0000001f0d097819 */ /* 0x000fe400000006ff */
[----:B------:R-:W-:Y:S02]  /*4340*/  LEA R10, R14, UR21, 0x4 ;  /* 0x000000150e0a7c11 */ /* 0x000fe4000f8e20ff */
[----:B--2---:R-:W2:Y:S02]  /*4350*/  SYNCS.PHASECHK.TRANS64.TRYWAIT P0, [R12+URZ+0x90], R9 ;  /* 0x000090090c0075a7 */ /* 0x004ea400080011ff */
[----:B--2---:R-:W-:Y:S05]  /*4360*/  @!P0 BRA `(.L_x_75) ;  /* 0x0000007800f08947 */ /* 0x004fea0003800000 */
.L_x_201:
[----:B--2---:R-:W2:Y:S01]  /*4370*/  LDS.128 R8, [R10+0x120] ;  /* 0x000120000a087984 */ /* 0x004ea20000000c00 */
[----:B------:R-:W-:Y:S01]  /*4380*/  UISETP.GE.AND UP0, UPT, UR45, 0x1, UPT ;  /* 0x000000012d00788c */ /* 0x000fe2000bf06270 */
[----:B------:R-:W-:Y:S01]  /*4390*/  @!PT LDS RZ, [RZ] ;  /* 0x00000000fffff984 */ /* 0x000fe20000000800 */
[----:B------:R-:W-:Y:S01]  /*43a0*/  @!PT LDS RZ, [RZ] ;  /* 0x00000000fffff984 */ /* 0x000fe20000000800 */
[----:B------:R-:W-:Y:S01]  /*43b0*/  @!PT LDS RZ, [RZ] ;  /* 0x00000000fffff984 */ /* 0x000fe20000000800 */
[----:B------:R-:W-:Y:S01]  /*43c0*/  @!PT LDS RZ, [RZ] ;  /* 0x00000000fffff984 */ /* 0x000fe20000000800 */
[----:B------:R3:W-:Y:S06]  /*43d0*/  MEMBAR.ALL.CTA ;  /* 0x0000000000007992 */ /* 0x0007ec0000008000 */
[----:B---3--:R-:W3:Y:S01]  /*43e0*/  FENCE.VIEW.ASYNC.S ;  /* 0x00000000000073c6 */ /* 0x008ee20000000000 */
[----:B--2---:R-:W-:Y:S11]  /*43f0*/  LOP3.LUT P0, RZ, R10, 0x1, RZ, 0xc0, !PT ;  /* 0x000000010aff7812 */ /* 0x004ff6000780c0ff */
[----:B------:R-:W-:Y:S02]  /*4400*/  @!UPT UIADD3 URZ, UPT, UPT, URZ, URZ, URZ ;  /* 0x000000fffffff290 */ /* 0x000fe4000fffe0ff */
[----:B---3--:R-:W-:Y:S01]  /*4410*/  VOTEU.ANY UP2, P0 ;  /* 0x0000000000ff7886 */ /* 0x008fe20000040100 */
[----:B------:R-:W-:Y:S11]  /*4420*/  PLOP3.LUT P0, PT, PT, PT, UP2, 0x80, 0x8 ;  /* 0x000000000008781c */ /* 0x000ff60003f0f028 */
[----:B------:R-:W-:Y:S02]  /*4430*/  @!UPT UIADD3 URZ, UPT, UPT, URZ, URZ, URZ ;  /* 0x000000fffffff290 */ /* 0x000fe4000fffe0ff */
[----:B------:R-:W-:Y:S02]  /*4440*/  @P0 SHF.R.U32.HI R0, RZ, 0x10, R9 ;  /* 0x00000010ff000819 */ /* 0x000fe40000011609 */
[----:B------:R-:W-:Y:S02]  /*4450*/  @P0 MOV R6, R8 ;  /* 0x0000000800060202 */ /* 0x000fe40000000f00 */
[----:B------:R-:W-:Y:S01]  /*4460*/  @P0 R2UR UR4, R0 ;  /* 0x00000000000402ca */ /* 0x000fe200000e0000 */
[----:B------:R-:W-:Y:S01]  /*4470*/  VIADD R0, R12, 0xa0 ;  /* 0x000000a00c007836 */ /* 0x000fe20000000000 */
[----:B------:R-:W-:Y:S02]  /*4480*/  @P0 LOP3.LUT R8, R9, 0xffff, RZ, 0xc0, !PT ;  /* 0x0000ffff09080812 */ /* 0x000fe400078ec0ff */
[----:B------:R-:W-:Y:S02]  /*4490*/  @P0 R2UR UR6, R6 ;  /* 0x00000000060602ca */ /* 0x000fe400000e0000 */
[----:B------:R-:W-:Y:S02]  /*44a0*/  PRMT R0, RZ, 0x654, R0 ;  /* 0x00000654ff007816 */ /* 0x000fe40000000000 */
[----:B------:R-:W-:Y:S02]  /*44b0*/  @P0 R2UR UR5, R8 ;  /* 0x00000000080502ca */ /* 0x000fe400000e0000 */
[----:B------:R2:W-:Y:S03]  /*44c0*/  SYNCS.ARRIVE.TRANS64.RED.A1T0 RZ, [R0+URZ], RZ ;  /* 0x000000ff00ff79a7 */ /* 0x0005e600081004ff */
[----:B------:R-:W-:Y:S04]  /*44d0*/  @UP2 UMOV UR38, UR4 ;  /* 0x0000000400262c82 */ /* 0x000fe80008000000 */
[----:B------:R-:W-:Y:S04]  /*44e0*/  @UP2 UMOV UR14, UR6 ;  /* 0x00000006000e2c82 */ /* 0x000fe80008000000 */
[----:B------:R-:W-:Y:S01]  /*44f0*/  @UP2 UMOV UR13, UR5 ;  /* 0x00000005000d2c82 */ /* 0x000fe20008000000 */
[----:B------:R-:W-:Y:S05]  /*4500*/  BRA.U !UP0, `(.L_x_76) ;  /* 0x0000000108a47547 */ /* 0x000fea000b800000 */
[----:B------:R-:W-:Y:S02]  /*4510*/  UIMAD.WIDE.U32 UR18, UR13, UR51, URZ ;  /* 0x000000330d1272a5 */ /* 0x000fe4000f8e00ff */
[----:B------:R-:W-:Y:S02]  /*4520*/  UIMAD.WIDE.U32 UR26, UR14, UR48, URZ ;  /* 0x000000300e1a72a5 */ /* 0x000fe4000f8e00ff */
[----:B------:R-:W-:Y:S02]  /*4530*/  USEL UR4, UR39, UR47, !UP5 ;  /* 0x0000002f27047287 */ /* 0x000fe4000e800000 */
[----:B------:R-:W-:Y:S02]  /*4540*/  USEL UR7, UR46, UR52, !UP6 ;  /* 0x000000342e077287 */ /* 0x000fe4000f000000 */
[----:B-1----:R-:W-:Y:S02]  /*4550*/  UIMAD.WIDE.U32 UR8, UR4, UR22, URZ ;  /* 0x00000016040872a5 */ /* 0x002fe4000f8e00ff */
[----:B------:R-:W-:Y:S01]  /*4560*/  UIMAD.WIDE.U32 UR10, UR7, UR22, URZ ;  /* 0x00000016070a72a5 */ /* 0x000fe2000f8e00ff */
[----:B------:R-:W-:Y:S02]  /*4570*/  UMOV UR5, UR19 ;  /* 0x0000001300057c82 */ /* 0x000fe40008000000 */
[----:B------:R-:W-:Y:S03]  /*4580*/  USHF.R.U32.HI UR6, URZ, UR54, UR5 ;  /* 0x00000036ff067299 */ /* 0x000fe60008011605 */
[----:B------:R-:W-:Y:S01]  /*4590*/  UMOV UR5, UR27 ;  /* 0x0000001b00057c82 */ /* 0x000fe20008000000 */
[----:B------:R-:W-:Y:S02]  /*45a0*/  USEL UR6, UR13, UR6, !UP5 ;  /* 0x000000060d067287 */ /* 0x000fe4000e800000 */
[----:B------:R-:W-:Y:S03]  /*45b0*/  USHF.R.U32.HI UR12, URZ, UR49, UR5 ;  /* 0x00000031ff0c7299 */ /* 0x000fe60008011605 */
[----:B------:R-:W-:Y:S02]  /*45c0*/  UMOV UR5, UR9 ;  /* 0x0000000900057c82 */ /* 0x000fe40008000000 */
[----:B------:R-:W-:Y:S03]  /*45d0*/  @UP4 USHF.R.U32.HI UR4, URZ, UR23, UR5 ;  /* 0x00000017ff044299 */ /* 0x000fe60008011605 */
[----:B------:R-:W-:Y:S01]  /*45e0*/  UMOV UR5, UR11 ;  /* 0x0000000b00057c82 */ /* 0x000fe20008000000 */
[----:B------:R-:W-:Y:S02]  /*45f0*/  UIMAD UR4, UR45, UR4, URZ ;  /* 0x000000042d0472a4 */ /* 0x000fe4000f8e02ff */
[----:B------:R-:W-:Y:S02]  /*4600*/  @UP4 USHF.R.U32.HI UR7, URZ, UR23, UR5 ;  /* 0x00000017ff074299 */ /* 0x000fe40008011605 */
[----:B------:R-:W-:Y:S02]  /*4610*/  UIMAD.WIDE.U32 UR10, UR6, UR22, URZ ;  /* 0x00000016060a72a5 */ /* 0x000fe4000f8e00ff */
[----:B------:R-:W-:Y:S02]  /*4620*/  USEL UR5, UR14, UR12, !UP6 ;  /* 0x0000000c0e057287 */ /* 0x000fe4000f000000 */
[----:B------:R-:W-:Y:S02]  /*4630*/  UIMAD UR8, UR45, UR7, URZ ;  /* 0x000000072d0872a4 */ /* 0x000fe4000f8e02ff */
[----:B------:R-:W-:Y:S03]  /*4640*/  UISETP.GE.AND UP0, UPT, UR6, UR4, UPT ;  /* 0x000000040600728c */ /* 0x000fe6000bf06270 */
[----:B------:R-:W-:Y:S01]  /*4650*/  UMOV UR4, UR11 ;  /* 0x0000000b00047c82 */ /* 0x000fe20008000000 */
[----:B------:R-:W-:Y:S02]  /*4660*/  UISETP.GE.OR UP0, UPT, UR5, UR8, UP0 ;  /* 0x000000080500728c */ /* 0x000fe40008706670 */
[----:B------:R-:W-:Y:S02]  /*4670*/  USHF.R.U32.HI UR4, URZ, UR23, UR4 ;  /* 0x00000017ff047299 */ /* 0x000fe40008011604 */
[----:B------:R-:W-:Y:S02]  /*4680*/  UIMAD.WIDE.U32 UR8, UR5, UR22, URZ ;  /* 0x00000016050872a5 */ /* 0x000fe4000f8e00ff */
[----:B------:R-:W-:Y:S04]  /*4690*/  USEL UR10, UR6, UR4, !UP4 ;  /* 0x00000004060a7287 */ /* 0x000fe8000e000000 */
[----:B------:R-:W-:Y:S01]  /*46a0*/  UIADD3 UR11, UPT, UPT, -UR10, URZ, URZ ;  /* 0x000000ff0a0b7290 */ /* 0x000fe2000fffe1ff */
[----:B------:R-:W-:Y:S02]  /*46b0*/  @!UP0 UMOV UR4, UR9 ;  /* 0x0000000900048c82 */ /* 0x000fe40008000000 */
[----:B------:R-:W-:Y:S02]  /*46c0*/  @!UP0 USHF.R.U32.HI UR4, URZ, UR23, UR4 ;  /* 0x00000017ff048299 */ /* 0x000fe40008011604 */
[----:B------:R-:W-:Y:S02]  /*46d0*/  UIMAD UR8, UR45, UR11, UR6 ;  /* 0x0000000b2d0872a4 */ /* 0x000fe4000f8e0206 */
[----:B------:R-:W-:Y:S04]  /*46e0*/  @!UP0 USEL UR4, UR5, UR4, !UP4 ;  /* 0x0000000405048287 */ /* 0x000fe8000e000000 */
[----:B------:R-:W-:Y:S02]  /*46f0*/  @!UP0 UIMAD UR7, UR7, UR8, UR4 ;  /* 0x00000008070782a4 */ /* 0x000fe4000f8e0204 */
[----:B------:R-:W-:Y:S02]  /*4700*/  @!UP0 UIADD3 UR9, UPT, UPT, UR10, -UR4, URZ ;  /* 0x800000040a098290 */ /* 0x000fe4000fffe0ff */
[----:B------:R-:W-:Y:S02]  /*4710*/  UIADD3 UR8, UPT, UPT, -UR6, URZ, URZ ;  /* 0x000000ff06087290 */ /* 0x000fe4000fffe1ff */
[----:B------:R-:W-:Y:S02]  /*4720*/  UIADD3 UR4, UPT, UPT, -UR5, URZ, URZ ;  /* 0x000000ff05047290 */ /* 0x000fe4000fffe1ff */
[----:B------:R-:W-:Y:S03]  /*4730*/  @!UP0 UIMAD UR6, UR9, UR45, UR5 ;  /* 0x0000002d090682a4 */ /* 0x000fe6000f8e0205 */
[----:B------:R-:W-:Y:S01]  /*4740*/  @!UP0 UMOV UR5, UR7 ;  /* 0x0000000700058c82 */ /* 0x000fe20008000000 */
[----:B------:R-:W-:Y:S02]  /*4750*/  UIMAD UR7, UR15, UR4, UR14 ;  /* 0x000000040f0772a4 */ /* 0x000fe4000f8e020e */
[----:B------:R-:W-:Y:S02]  /*4760*/  UIMAD UR4, UR50, UR8, UR13 ;  /* 0x00000008320472a4 */ /* 0x000fe4000f8e020d */
[----:B------:R-:W-:Y:S02]  /*4770*/  UIMAD UR14, UR5, UR15, UR7 ;  /* 0x0000000f050e72a4 */ /* 0x000fe4000f8e0207 */
[----:B------:R-:W-:Y:S11]  /*4780*/  UIMAD UR13, UR6, UR50, UR4 ;  /* 0x00000032060d72a4 */ /* 0x000ff6000f8e0204 */
[----:B------:R-:W-:Y:S01]  /*4790*/  @!UPT UIADD3 URZ, UPT, UPT, URZ, URZ, URZ ;  /* 0x000000fffffff290 */ /* 0x000fe2000fffe0ff */
.L_x_76:
[----:B------:R-:W3:Y:S01]  /*47a0*/  @!UP3 LDCU.128 UR8, c[0x0][0xb10] ;  /* 0x00016200ff08b7ac */ /* 0x000ee20008000c00 */
[----:B------:R-:W-:Y:S01]  /*47b0*/  IMAD.MOV.U32 R10, RZ, RZ, 0x1 ;  /* 0x00000001ff0a7424 */ /* 0x000fe200078e00ff */
[C---:B------:R-:W-:Y:S02]  /*47c0*/  ISETP.NE.U32.AND P1, PT, R4.reuse, RZ, PT ;  /* 0x000000ff0400720c */ /* 0x040fe40003f25070 */
[----:B------:R-:W-:Y:S02]  /*47d0*/  ISETP.NE.U32.AND P0, PT, R4, RZ, PT ;  /* 0x000000ff0400720c */ /* 0x000fe40003f05070 */
[C---:B------:R-:W-:Y:S01]  /*47e0*/  ISETP.NE.AND.EX P1, PT, R5.reuse, RZ, PT, P1 ;  /* 0x000000ff0500720c */ /* 0x040fe20003f25310 */
[----:B------:R-:W4:Y:S01]  /*47f0*/  @!UP3 LDCU UR5, c[0x0][0xb0c] ;  /* 0x00016180ff05b7ac */ /* 0x000f220008000800 */
[----:B------:R-:W-:Y:S02]  /*4800*/  ISETP.NE.AND.EX P0, PT, R5, RZ, PT, P0 ;  /* 0x000000ff0500720c */ /* 0x000fe40003f05300 */
[----:B------:R-:W-:Y:S01]  /*4810*/  SHF.L.U32 R10, R10, 0x1f, RZ ;  /* 0x0000001f0a0a7819 */ /* 0x000fe200000006ff */
[----:B------:R-:W-:Y:S02]  /*4820*/  USHF.L.U32 UR43, UR16, 0x6, URZ ;  /* 0x00000006102b7899 */ /* 0x000fe400080006ff */
[----:B------:R-:W-:Y:S02]  /*4830*/  USHF.L.U32 UR42, UR20, 0x8, URZ ;  /* 0x00000008142a7899 */ /* 0x000fe400080006ff */
[----:B---3--:R-:W-:Y:S07]  /*4840*/  UIMAD.WIDE.U32 UR6, UR14, UR8, URZ ;  /* 0x000000080e0672a5 */ /* 0x008fee000f8e00ff */
[----:B------:R-:W-:Y:S01]  /*4850*/  @!UP3 UMOV UR4, UR7 ;  /* 0x000000070004bc82 */ /* 0x000fe20008000000 */
[----:B----4-:R-:W-:Y:S02]  /*4860*/  @!UP3 UISETP.NE.AND UP0, UPT, UR5, 0x1, UPT ;  /* 0x000000010500b88c */ /* 0x010fe4000bf05270 */
[----:B------:R-:W-:Y:S02]  /*4870*/  @!UP3 USHF.R.U32.HI UR4, URZ, UR9, UR4 ;  /* 0x00000009ff04b299 */ /* 0x000fe40008011604 */
[----:B------:R-:W-:Y:S02]  /*4880*/  UIMAD.WIDE.U32 UR6, UR13, UR11, URZ ;  /* 0x0000000b0d0672a5 */ /* 0x000fe4000f8e00ff */
[----:B------:R-:W-:Y:S02]  /*4890*/  @!UP3 USEL UR8, UR14, UR4, !UP0 ;  /* 0x000000040e08b287 */ /* 0x000fe4000c000000 */
[----:B------:R-:W-:Y:S03]  /*48a0*/  @!UP3 UISETP.NE.AND UP0, UPT, UR10, 0x1, UPT ;  /* 0x000000010a00b88c */ /* 0x000fe6000bf05270 */
[----:B------:R-:W-:Y:S02]  /*48b0*/  @!UP3 UMOV UR6, UR7 ;  /* 0x000000070006bc82 */ /* 0x000fe40008000000 */
[----:B------:R-:W3:Y:S02]  /*48c0*/  @!UP3 LDCU UR4, c[0x0][0xb20] ;  /* 0x00016400ff04b7ac */ /* 0x000ee40008000800 */
[----:B---3--:R-:W-:Y:S04]  /*48d0*/  @!UP3 USHF.R.U32.HI UR6, URZ, UR4, UR6 ;  /* 0x00000004ff06b299 */ /* 0x008fe80008011606 */
[----:B------:R-:W-:Y:S04]  /*48e0*/  @!UP3 USEL UR6, UR13, UR6, !UP0 ;  /* 0x000000060d06b287 */ /* 0x000fe8000c000000 */
[----:B------:R-:W-:Y:S02]  /*48f0*/  @!UP3 UIADD3 UR4, UPT, UPT, -UR8, UR6, URZ ;  /* 0x000000060804b290 */ /* 0x000fe4000fffe1ff */
[----:B------:R-:W-:Y:S02]  /*4900*/  @!UP3 UIADD3 UR6, UPT, UPT, UR8, -UR6, URZ ;  /* 0x800000060806b290 */ /* 0x000fe4000fffe0ff */
[----:B------:R-:W-:Y:S02]  /*4910*/  @!UP3 UIMAD UR14, UR4, UR5, UR14 ;  /* 0x00000005040eb2a4 */ /* 0x000fe4000f8e020e */
[----:B------:R-:W-:Y:S01]  /*4920*/  @!UP3 UIMAD UR13, UR6, UR10, UR13 ;  /* 0x0000000a060db2a4 */ /* 0x000fe2000f8e020d */
[----:B------:R-:W-:Y:S11]  /*4930*/  BRA.U UP1, `(.L_x_77) ;  /* 0x0000000101107547 */ /* 0x000ff6000b800000 */
[----:B--2---:R-:W-:Y:S04]  /*4940*/  MOV R0, UR53 ;  /* 0x0000003500007c02 */ /* 0x004fe80008000f00 */
[----:B------:R-:W-:Y:S04]  /*4950*/  SHF.L.U32 R9, R0, 0x1f, RZ ;  /* 0x0000001f00097819 */ /* 0x000fe800000006ff */
[----:B------:R-:W2:Y:S02]  /*4960*/  SYNCS.PHASECHK.TRANS64.TRYWAIT P2, [UR21+0x88], R9 ;  /* 0x00008809ff0075a7 */ /* 0x000ea40008041115 */
[----:B--2---:R-:W-:Y:S05]  /*4970*/  @!P2 BRA `(.L_x_78) ;  /* 0x000000740080a947 */ /* 0x004fea0003800000 */
.L_x_77:
[----:B------:R-:W-:Y:S05]  /*4980*/  @!P1 BRA `(.L_x_79) ;  /* 0x0000000000309947 */ /* 0x000fea0003800000 */
[----:B------:R-:W-:Y:S01]  /*4990*/  ISETP.NE.U32.AND P1, PT, R2, RZ, PT ;  /* 0x000000ff0200720c */ /* 0x000fe20003f25070 */
[----:B------:R-:W3:Y:S01]  /*49a0*/  LDCU.64 UR4, c[0x0][0x358] ;  /* 0x00006b00ff0477ac */ /* 0x000ee20008000a00 */
[----:B------:R-:W-:Y:S02]  /*49b0*/  IMAD.MOV.U32 R67, RZ, RZ, 0x1 ;  /* 0x00000001ff437424 */ /* 0x000fe400078e00ff */
[----:B------:R-:W-:Y:S11]  /*49c0*/  ISETP.NE.AND.EX P1, PT, R3, RZ, PT, P1 ;  /* 0x000000ff0300720c */ /* 0x000ff60003f25310 */
[----:B------:R-:W-:Y:S02]  /*49d0*/  @!UPT UIADD3 URZ, UPT, UPT, URZ, URZ, URZ ;  /* 0x000000fffffff290 */ /* 0x000fe4000fffe0ff */
[----:B--2---:R-:W2:Y:S01]  /*49e0*/  @P1 LDC.64 R8, c[0x0][0x888] ;  /* 0x00022200ff081b82 */ /* 0x004ea20000000a00 */
[----:B------:R-:W-:Y:S04]  /*49f0*/  @P1 IMAD R0, R4, UR36, RZ ;  /* 0x0000002404001c24 */ /* 0x000fe8000f8e02ff */
[----:B--2---:R-:W-:Y:S04]  /*4a00*/  @P1 IMAD.WIDE R8, R0, 0x4, R8 ;  /* 0x0000000400081825 */ /* 0x004fe800078e0208 */
[----:B------:R-:W-:Y:S01]  /*4a10*/  HFMA2 R0, -RZ, RZ, 0, 5.9604644775390625e-08 ;  /* 0x00000001ff007431 */ /* 0x000fe200000001ff */
[----:B---3-5:R3:W5:Y:S04]  /*4a20*/  @P1 LDG.E R27, desc[UR4][R8.64] ;  /* 0x00000004081b1981 */ /* 0x028768000c1e1900 */
[----:B------:R-:W-:Y:S01]  /*4a30*/  @!P1 PRMT R67, R0, 0x7610, R67 ;  /* 0x0000761000439816 */ /* 0x000fe20000000043 */
[----:B---3--:R-:W4:Y:S06]  /*4a40*/  @!P1 LDC R27, c[0x0][0x880] ;  /* 0x00022000ff1b9b82 */ /* 0x008f2c0000000800 */
.L_x_79:
[----:B----45:R-:W-:Y:S01]  /*4a50*/  @!P0 FSETP.EQ.AND P1, PT, R27, RZ, PT ;  /* 0x000000ff1b00820b */ /* 0x030fe20003f22000 */
[----:B------:R-:W-:Y:S01]  /*4a60*/  @!UPT UIADD3 URZ, UPT, UPT, URZ, URZ, URZ ;  /* 0x000000fffffff290 */ /* 0x000fe2000fffe0ff */
[----:B------:R-:W-:Y:S11]  /*4a70*/  @!P0 BRA `(.L_x_80) ;  /* 0x0000000000188947 */ /* 0x000ff60003800000 */
[----:B------:R-:W-:Y:S02]  /*4a80*/  LOP3.LUT P0, RZ, R67, 0xff, RZ, 0xc0, !PT ;  /* 0x000000ff43ff7812 */ /* 0x000fe4000780c0ff */
[----:B------:R-:W-:Y:S04]  /*4a90*/  ISETP.NE.U32.AND P1, PT, R2, RZ, PT ;  /* 0x000000ff0200720c */ /* 0x000fe80003f25070 */
[----:B------:R-:W-:Y:S04]  /*4aa0*/  ISETP.NE.AND.EX P1, PT, R3, RZ, PT, P1 ;  /* 0x000000ff0300720c */ /* 0x000fe80003f25310 */
[----:B------:R-:W-:Y:S03]  /*4ab0*/  PLOP3.LUT P1, PT, P1, PT, PT, 0x8, 0x80 ;  /* 0x000000000080781c */ /* 0x000fe60000f2e170 */
[----:B------:R-:W-:Y:S11]  /*4ac0*/  @P0 FSETP.EQ.AND P1, PT, R27, RZ, PT ;  /* 0x000000ff1b00020b */ /* 0x000ff60003f22000 */
[----:B------:R-:W-:Y:S02]  /*4ad0*/  @!UPT UIADD3 URZ, UPT, UPT, URZ, URZ, URZ ;  /* 0x000000fffffff290 */ /* 0x000fe4000fffe0ff */
.L_x_80:
[----:B------:R-:W3:Y:S01]  /*4ae0*/  SYNCS.PHASECHK.TRANS64.TRYWAIT P2, [UR21+0x60], R10 ;  /* 0x0000600aff0075a7 */ /* 0x000ee20008041115 */
[----:B------:R-:W-:Y:S04]  /*4af0*/  ELECT P0, URZ, PT ;  /* 0x0000000000ff782f */ /* 0x000fe80003800000 */
[----:B------:R-:W-:Y:S11]  /*4b00*/  PLOP3.LUT P1, PT, P1, P0, PT, 0xf2, 0x2f ;  /* 0x00000000002f781c */ /* 0x000ff60000f21e72 */
[----:B------:R-:W-:Y:S02]  /*4b10*/  @!UPT UIADD3 URZ, UPT, UPT, URZ, URZ, URZ ;  /* 0x000000fffffff290 */ /* 0x000fe4000fffe0ff */
[----:B------:R-:W-:Y:S05]  /*4b20*/  @!P1 IADD3 R6, P0, PT, R16, 0x580, RZ ;  /* 0x0000058010069810 */ /* 0x000fea0007f1e0ff */
[----:B--2---:R-:W-:Y:S01]  /*4b30*/  @!P1 IMAD.X R0, RZ, RZ, R17, P0 ;  /* 0x000000ffff009224 */ /* 0x004fe200000e0611 */
[----:B---3--:R-:W-:Y:S07]  /*4b40*/  @!P2 BRA `(.L_x_81) ;  /* 0x000000740024a947 */ /* 0x008fee0003800000 */
.L_x_204:
[----:B------:R-:W-:Y:S01]  /*4b50*/  @!P1 R2UR UR5, R6 ;  /* 0x00000000060592ca */ /* 0x000fe200000e0000 */
[----:B------:R-:W-:Y:S01]  /*4b60*/  VOTEU.ALL UP0, P1 ;  /* 0x0000000000ff7886 */ /* 0x000fe20000800000 */
[----:B------:R-:W-:Y:S01]  /*4b70*/  @!P1 R2UR UR4, R0 ;  /* 0x00000000000492ca */ /* 0x000fe200000e0000 */
[----:B------:R-:W-:Y:S01]  /*4b80*/  @!P1 IMAD.MOV.U32 R0, RZ, RZ, 0x2000 ;  /* 0x00002000ff009424 */ /* 0x000fe200078e00ff */
[----:B------:R-:W-:Y:S01]  /*4b90*/  UMOV UR6, 0x0 ;  /* 0x0000000000067882 */ /* 0x000fe20000000000 */
[----:B------:R-:W-:Y:S01]  /*4ba0*/  UMOV UR7, 0x10000000 ;  /* 0x1000000000077882 */ /* 0x000fe20000000000 */
[----:B------:R-:W-:Y:S01]  /*4bb0*/  @!UP0 UIADD3 UR40, UPT, UPT, UR21, 0x400, URZ ;  /* 0x0000040015288890 */ /* 0x000fe2000fffe0ff */
[----:B------:R-:W-:Y:S01]  /*4bc0*/  @!P1 IADD3 R6, P0, PT, R16, 0x580, RZ ;  /* 0x0000058010069810 */ /* 0x000fe20007f1e0ff */
[----:B------:R-:W-:Y:S01]  /*4bd0*/  VOTEU.ALL UP0, P1 ;  /* 0x0000000000ff7886 */ /* 0x000fe20000800000 */
[----:B------:R-:W-:Y:S04]  /*4be0*/  UMOV UR44, UR36 ;  /* 0x00000024002c7c82 */ /* 0x000fe80008000000 */
[----:B------:R-:W-:Y:S02]  /*4bf0*/  IMAD.U32 R8, RZ, RZ, UR5 ;  /* 0x00000005ff087e24 */ /* 0x000fe4000f8e00ff */
[----:B--2---:R-:W-:Y:S03]  /*4c00*/  IMAD.U32 R9, RZ, RZ, UR4 ;  /* 0x00000004ff097e24 */ /* 0x004fe6000f8e00ff */
[----:B------:R-:W-:Y:S02]  /*4c10*/  @!P1 R2UR UR4, R8 ;  /* 0x00000000080492ca */ /* 0x000fe400000e0000 */
[----:B------:R-:W-:Y:S11]  /*4c20*/  @!P1 R2UR UR5, R9 ;  /* 0x00000000090592ca */ /* 0x000ff600000e0000 */
[----:B------:R-:W-:Y:S02]  /*4c30*/  @!UPT UIADD3 URZ, UPT, UPT, URZ, URZ, URZ ;  /* 0x000000fffffff290 */ /* 0x000fe4000fffe0ff */
[----:B------:R2:W-:Y:S01]  /*4c40*/  @!UP0 UTMALDG.3D [UR40], [UR4], desc[UR6] ;  /* 0x00000628040085b4 */ /* 0x0005e20008011000 */
[----:B------:R3:W-:Y:S01]  /*4c50*/  @!P1 SYNCS.ARRIVE.TRANS64.RED.A0TR RZ, [UR21+0x40], R0 ;  /* 0x00004000ffff99a7 */ /* 0x0007e20008300415 */
[----:B------:R-:W-:Y:S01]  /*4c60*/  SYNCS.ARRIVE.TRANS64.RED.A1T0 RZ, [UR37], RZ ;  /* 0x000000ffffff79a7 */ /* 0x000fe20008100425 */
[----:B---3--:R-:W-:Y:S01]  /*4c70*/  @!P1 IMAD.X R0, RZ, RZ, R17, P0 ;  /* 0x000000ffff009224 */ /* 0x008fe200000e0611 */
[----:B------:R-:W3:Y:S02]  /*4c80*/  SYNCS.PHASECHK.TRANS64.TRYWAIT P2, [UR21+0x68], R10 ;  /* 0x0000680aff0075a7 */ /* 0x000ee40008041115 */
[----:B--23--:R-:W-:Y:S05]  /*4c90*/  @!P2 BRA `(.L_x_82) ;  /* 0x0000007000e8a947 */ /* 0x00cfea0003800000 */
.L_x_206:
        /* <DEDUP_REMOVED lines=8> */
[----:B------:R-:W-:Y:S01]  /*4d20*/  @!UP0 UIADD3 UR32, UPT, UPT, UR21, 0x2400, URZ ;  /* 0x0000240015208890 */ /* 0x000fe2000fffe0ff */
[----:B------:R-:W-:Y:S01]  /*4d30*/  VOTEU.ALL UP0, P1 ;  /* 0x0000000000ff7886 */ /* 0x000fe20000800000 */
[----:B------:R-:W-:Y:S03]  /*4d40*/  UMOV UR35, UR43 ;  /* 0x0000002b00237c82 */ /* 0x000fe60008000000 */
        /* <DEDUP_REMOVED lines=11> */
.L_x_208:
        /* <DEDUP_REMOVED lines=10> */
[----:B------:R-:W-:Y:S01]  /*4ea0*/  UMOV UR27, UR43 ;  /* 0x0000002b001b7c82 */ /* 0x000fe20008000000 */
[----:B------:R-:W-:Y:S02]  /*4eb0*/  UMOV UR28, UR36 ;  /* 0x00000024001c7c82 */ /* 0x000fe40008000000 */
        /* <DEDUP_REMOVED lines=11> */
.L_x_210:
[----:B------:R-:W-:Y:S01]  /*4f70*/  @!P1 R2UR UR5, R6 ;  /* 0x00000000060592ca */ /* 0x000fe200000e0000 */
[----:B------:R-:W-:Y:S01]  /*4f80*/  VOTEU.ALL UP0, P1 ;  /* 0x0000000000ff7886 */ /* 0x000fe20000800000 */
[----:B------:R-:W-:Y:S01]  /*4f90*/  @!P1 R2UR UR4, R0 ;  /* 0x00000000000492ca */ /* 0x000fe200000e0000 */
[----:B------:R-:W-:Y:S01]  /*4fa0*/  @!P1 IMAD.MOV.U32 R0, RZ, RZ, 0x2000 ;  /* 0x00002000ff009424 */ /* 0x000fe200078e00ff */
[----:B------:R-:W-:Y:S01]  /*4fb0*/  UMOV UR6, 0x0 ;  /* 0x0000000000067882 */ /* 0x000fe20000000000 */
[----:B------:R-:W-:Y:S01]  /*4fc0*/  UMOV UR7, 0x10000000 ;  /* 0x1000000000077882 */ /* 0x000fe20000000000 */
[----:B------:R-:W-:Y:S01]  /*4fd0*/  @!UP0 UIADD3 UR18, UPT, UPT, UR42, 0x60, URZ ;  /* 0x000000602a128890 */ /* 0x000fe2000fffe0ff */
[----:B--2---:R-:W-:Y:S01]  /*4fe0*/  SHF.L.U32 R9, RZ, 0x1f, RZ ;  /* 0x0000001fff097819 */ /* 0x004fe200000006ff */
[----:B------:R-:W-:Y:S01]  /*4ff0*/  @!UP0 UIADD3 UR16, UPT, UPT, UR21, 0x6400, URZ ;  /* 0x0000640015108890 */ /* 0x000fe2000fffe0ff */
[----:B------:R-:W-:Y:S01]  /*5000*/  @!P1 IADD3 R8, P0, PT, R16, 0x580, RZ ;  /* 0x0000058010089810 */ /* 0x000fe20007f1e0ff */
[----:B------:R-:W-:Y:S01]  /*5010*/  VOTEU.ALL UP0, P1 ;  /* 0x0000000000ff7886 */ /* 0x000fe20000800000 */
[----:B------:R-:W-:Y:S01]  /*5020*/  UMOV UR19, UR43 ;  /* 0x0000002b00137c82 */ /* 0x000fe20008000000 */
[----:B------:R-:W-:Y:S01]  /*5030*/  UMOV UR20, UR36 ;  /* 0x0000002400147c82 */ /* 0x000fe20008000000 */
[----:B------:R-:W-:Y:S02]  /*5040*/  IMAD.U32 R18, RZ, RZ, UR5 ;  /* 0x00000005ff127e24 */ /* 0x000fe4000f8e00ff */
[----:B------:R-:W-:Y:S02]  /*5050*/  IMAD.U32 R19, RZ, RZ, UR4 ;  /* 0x00000004ff137e24 */ /* 0x000fe4000f8e00ff */
[----:B------:R-:W-:Y:S01]  /*5060*/  @!P1 IMAD.X R6, RZ, RZ, R17, P0 ;  /* 0x000000ffff069224 */ /* 0x000fe200000e0611 */
[----:B------:R-:W-:Y:S02]  /*5070*/  @!P1 R2UR UR4, R18 ;  /* 0x00000000120492ca */ /* 0x000fe400000e0000 */
[----:B------:R-:W-:Y:S11]  /*5080*/  @!P1 R2UR UR5, R19 ;  /* 0x00000000130592ca */ /* 0x000ff600000e0000 */
[----:B------:R-:W-:Y:S02]  /*5090*/  @!UPT UIADD3 URZ, UPT, UPT, URZ, URZ, URZ ;  /* 0x000000fffffff290 */ /* 0x000fe4000fffe0ff */
[----:B------:R2:W-:Y:S01]  /*50a0*/  @!UP0 UTMALDG.3D [UR16], [UR4], desc[UR6] ;  /* 0x00000610040085b4 */ /* 0x0005e20008011000 */
[----:B------:R2:W-:Y:S01]  /*50b0*/  @!P1 SYNCS.ARRIVE.TRANS64.RED.A0TR RZ, [UR21+0x58], R0 ;  /* 0x00005800ffff99a7 */ /* 0x0005e20008300415 */
[----:B------:R-:W-:Y:S01]  /*50c0*/  SYNCS.ARRIVE.TRANS64.RED.A1T0 RZ, [UR29], RZ ;  /* 0x000000ffffff79a7 */ /* 0x000fe2000810041d */
[----:B------:R-:W3:Y:S02]  /*50d0*/  SYNCS.PHASECHK.TRANS64.TRYWAIT P2, [UR21+0x60], R9 ;  /* 0x00006009ff0075a7 */ /* 0x000ee40008041115 */
[----:B--23--:R-:W-:Y:S05]  /*50e0*/  @!P2 BRA `(.L_x_85) ;  /* 0x00000070001ca947 */ /* 0x00cfea0003800000 */
.L_x_212:
[----:B------:R-:W-:Y:S01]  /*50f0*/  @!P1 R2UR UR5, R8 ;  /* 0x00000000080592ca */ /* 0x000fe200000e0000 */
[----:B------:R-:W-:Y:S01]  /*5100*/  VOTEU.ALL UP0, P1 ;  /* 0x0000000000ff7886 */ /* 0x000fe20000800000 */
[----:B------:R-:W-:Y:S01]  /*5110*/  @!P1 R2UR UR4, R6 ;  /* 0x00000000060492ca */ /* 0x000fe200000e0000 */
[----:B--2---:R-:W-:Y:S01]  /*5120*/  @!P1 IMAD.MOV.U32 R0, RZ, RZ, 0x2000 ;  /* 0x00002000ff009424 */ /* 0x004fe200078e00ff */
        /* <DEDUP_REMOVED lines=8> */
[----:B------:R-:W-:Y:S01]  /*51b0*/  IMAD.U32 R18, RZ, RZ, UR5 ;  /* 0x00000005ff127e24 */ /* 0x000fe2000f8e00ff */
[----:B------:R-:W-:Y:S01]  /*51c0*/  UMOV UR12, UR36 ;  /* 0x00000024000c7c82 */ /* 0x000fe20008000000 */
        /* <DEDUP_REMOVED lines=10> */
.L_x_214:
        /* <DEDUP_REMOVED lines=24> */
.L_x_216:
[----:B------:R-:W-:Y:S01]  /*53f0*/  @!P1 R2UR UR5, R8 ;  /* 0x00000000080592ca */ /* 0x000fe200000e0000 */
[----:B------:R-:W-:Y:S01]  /*5400*/  VOTEU.ALL UP0, P1 ;  /* 0x0000000000ff7886 */ /* 0x000fe20000800000 */
[----:B------:R-:W-:Y:S01]  /*5410*/  @!P1 R2UR UR4, R6 ;  /* 0x00000000060492ca */ /* 0x000fe200000e0000 */
[----:B--2---:R-:W-:Y:S01]  /*5420*/  @!P1 IMAD.MOV.U32 R0, RZ, RZ, 0x2000 ;  /* 0x00002000ff009424 */ /* 0x004fe200078e00ff */
[----:B------:R-:W-:Y:S01]  /*5430*/  UMOV UR6, 0x0 ;  /* 0x0000000000067882 */ /* 0x000fe20000000000 */
[----:B------:R-:W-:Y:S01]  /*5440*/  UMOV UR7, 0x10000000 ;  /* 0x1000000000077882 */ /* 0x000fe20000000000 */
[----:B------:R-:W-:Y:S01]  /*5450*/  @!UP0 UIADD3 UR10, UPT, UPT, UR42, 0xc0, URZ ;  /* 0x000000c02a0a8890 */ /* 0x000fe2000fffe0ff */
[----:B------:R-:W-:Y:S01]  /*5460*/  VIADD R14, R14, 0x1 ;  /* 0x000000010e0e7836 */ /* 0x000fe20000000000 */
[----:B------:R-:W-:Y:S01]  /*5470*/  @!UP0 UIADD3 UR8, UPT, UPT, UR21, 0x4400, URZ ;  /* 0x0000440015088890 */ /* 0x000fe2000fffe0ff */
[----:B------:R-:W-:Y:S01]  /*5480*/  VOTEU.ALL UP0, P1 ;  /* 0x0000000000ff7886 */ /* 0x000fe20000800000 */
[----:B------:R-:W-:Y:S01]  /*5490*/  UMOV UR9, UR25 ;  /* 0x0000001900097c82 */ /* 0x000fe20008000000 */
[----:B------:R-:W-:Y:S02]  /*54a0*/  UMOV UR11, UR43 ;  /* 0x0000002b000b7c82 */ /* 0x000fe40008000000 */
[----:B------:R-:W-:Y:S01]  /*54b0*/  IMAD.U32 R18, RZ, RZ, UR5 ;  /* 0x00000005ff127e24 */ /* 0x000fe2000f8e00ff */
[----:B------:R-:W-:Y:S01]  /*54c0*/  UMOV UR12, UR36 ;  /* 0x00000024000c7c82 */ /* 0x000fe20008000000 */
[----:B------:R-:W-:Y:S03]  /*54d0*/  IMAD.U32 R19, RZ, RZ, UR4 ;  /* 0x00000004ff137e24 */ /* 0x000fe6000f8e00ff */
        /* <DEDUP_REMOVED lines=8> */
.L_x_218:
[----:B------:R-:W-:Y:S01]  /*5560*/  @!P1 IADD3 R6, P0, PT, R16, 0x580, RZ ;  /* 0x0000058010069810 */ /* 0x000fe20007f1e0ff */
[----:B------:R-:W-:Y:S01]  /*5570*/  VOTEU.ALL UP0, P1 ;  /* 0x0000000000ff7886 */ /* 0x000fe20000800000 */
[----:B------:R-:W-:Y:S01]  /*5580*/  UMOV UR6, 0x0 ;  /* 0x0000000000067882 */ /* 0x000fe20000000000 */
[----:B------:R-:W-:Y:S01]  /*5590*/  UMOV UR7, 0x10000000 ;  /* 0x1000000000077882 */ /* 0x000fe20000000000 */
[----:B------:R-:W-:Y:S01]  /*55a0*/  @!P1 R2UR UR5, R6 ;  /* 0x00000000060592ca */ /* 0x000fe200000e0000 */
[----:B--2---:R-:W-:Y:S01]  /*55b0*/  @!P1 IMAD.X R0, RZ, RZ, R17, P0 ;  /* 0x000000ffff009224 */ /* 0x004fe200000e0611 */
[----:B------:R-:W-:Y:S01]  /*55c0*/  @!UP0 UIADD3 UR10, UPT, UPT, UR42, 0xe0, URZ ;  /* 0x000000e02a0a8890 */ /* 0x000fe2000fffe0ff */
[----:B------:R-:W-:Y:S01]  /*55d0*/  R2UR UR18, R69 ;  /* 0x00000000451272ca */ /* 0x000fe200000e0000 */
[----:B------:R-:W-:Y:S01]  /*55e0*/  @!UP0 UIADD3 UR8, UPT, UPT, UR21, 0x6400, URZ ;  /* 0x0000640015088890 */ /* 0x000fe2000fffe0ff */
[----:B------:R-:W-:Y:S01]  /*55f0*/  R2UR UR16, R70 ;  /* 0x00000000461072ca */ /* 0x000fe200000e0000 */
[----:B------:R-:W-:Y:S01]  /*5600*/  VOTEU.ALL UP0, P1 ;  /* 0x0000000000ff7886 */ /* 0x000fe20000800000 */
[----:B------:R-:W-:Y:S01]  /*5610*/  @!P1 R2UR UR4, R0 ;  /* 0x00000000000492ca */ /* 0x000fe200000e0000 */
[----:B------:R-:W-:Y:S01]  /*5620*/  UMOV UR9, UR17 ;  /* 0x0000001100097c82 */ /* 0x000fe20008000000 */
[----:B------:R-:W-:Y:S01]  /*5630*/  UMOV UR11, UR43 ;  /* 0x0000002b000b7c82 */ /* 0x000fe20008000000 */
[----:B------:R-:W-:Y:S01]  /*5640*/  UMOV UR12, UR36 ;  /* 0x00000024000c7c82 */ /* 0x000fe20008000000 */
[C---:B------:R-:W-:Y:S01]  /*5650*/  ISETP.NE.AND P0, PT, R14.reuse, 0x2, PT ;  /* 0x000000020e00780c */ /* 0x040fe20003f05270 */
[----:B------:R-:W-:Y:S01]  /*5660*/  UPLOP3.LUT UP1, UPT, UPT, UPT, UPT, 0x80, 0x8 ;  /* 0x000000000008789c */ /* 0x000fe20003f2f070 */
[----:B------:R-:W-:Y:S01]  /*5670*/  IMAD.U32 R8, RZ, RZ, UR5 ;  /* 0x00000005ff087e24 */ /* 0x000fe2000f8e00ff */
[----:B------:R-:W-:Y:S01]  /*5680*/  UMOV UR36, UR38 ;  /* 0x0000002600247c82 */ /* 0x000fe20008000000 */
[----:B------:R-:W-:Y:S01]  /*5690*/  SEL R0, RZ, 0x1, P0 ;  /* 0x00000001ff007807 */ /* 0x000fe20000000000 */
[----:B------:R-:W-:Y:S01]  /*56a0*/  UIADD3 UR20, UPT, UPT, UR13, UR18, URZ ;  /* 0x000000120d147290 */ /* 0x000fe2000fffe0ff */
[----:B------:R-:W-:Y:S01]  /*56b0*/  SEL R14, R14, RZ, P0 ;  /* 0x000000ff0e0e7207 */ /* 0x000fe20000000000 */
[----:B------:R-:W-:Y:S01]  /*56c0*/  UIADD3 UR16, UPT, UPT, UR14, UR16, URZ ;  /* 0x000000100e107290 */ /* 0x000fe2000fffe0ff */
[----:B------:R-:W-:Y:S01]  /*56d0*/  LOP3.LUT R13, R13, R0, RZ, 0x3c, !PT ;  /* 0x000000000d0d7212 */ /* 0x000fe200078e3cff */
[----:B------:R-:W-:Y:S01]  /*56e0*/  IMAD.U32 R9, RZ, RZ, UR4 ;  /* 0x00000004ff097e24 */ /* 0x000fe2000f8e00ff */
[----:B------:R-:W-:Y:S04]  /*56f0*/  @!P1 R2UR UR4, R8 ;  /* 0x00000000080492ca */ /* 0x000fe800000e0000 */
[----:B------:R-:W-:Y:S11]  /*5700*/  @!P1 R2UR UR5, R9 ;  /* 0x00000000090592ca */ /* 0x000ff600000e0000 */
[----:B------:R-:W-:Y:S02]  /*5710*/  @!UPT UIADD3 URZ, UPT, UPT, URZ, URZ, URZ ;  /* 0x000000fffffff290 */ /* 0x000fe4000fffe0ff */
[----:B------:R2:W-:Y:S01]  /*5720*/  @!UP0 UTMALDG.3D [UR8], [UR4], desc[UR6] ;  /* 0x00000608040085b4 */ /* 0x0005e20008011000 */
[----:B------:R2:W-:Y:S01]  /*5730*/  @!P1 SYNCS.ARRIVE.TRANS64.RED.A0TR RZ, [UR21+0x58], R7 ;  /* 0x00005807ffff99a7 */ /* 0x0005e20008300415 */
[----:B------:R-:W-:Y:S01]  /*5740*/  SYNCS.ARRIVE.TRANS64.RED.A1T0 RZ, [UR29], RZ ;  /* 0x000000ffffff79a7 */ /* 0x000fe2000810041d */
[----:B------:R-:W-:Y:S05]  /*5750*/  BRA.U UP2, `(.L_x_89) ;  /* 0xffffffe902f07547 */ /* 0x000fea000b83ffff */
[----:B------:R-:W3:Y:S02]  /*5760*/  SYNCS.PHASECHK.TRANS64.TRYWAIT P0, [UR21+0x60], R10 ;  /* 0x0000600aff0075a7 */ /* 0x000ee40008001115 */
[----:B---3--:R-:W-:Y:S05]  /*5770*/  @!P0 BRA `(.L_x_90) ;  /* 0x0000006800d88947 */ /* 0x008fea0003800000 */
.L_x_220:
[----:B------:R-:W4:Y:S02]  /*5780*/  SYNCS.PHASECHK.TRANS64.TRYWAIT P0, [UR21+0x68], R10 ;  /* 0x0000680aff0075a7 */ /* 0x000f240008001115 */
[----:B----4-:R-:W-:Y:S05]  /*5790*/  @!P0 BRA `(.L_x_91) ;  /* 0x0000006800e88947 */ /* 0x010fea0003800000 */
.L_x_222:
[----:B------:R-:W4:Y:S01]  /*57a0*/  SYNCS.PHASECHK.TRANS64.TRYWAIT P0, [UR21+0x70], R10 ;  /* 0x0000700aff0075a7 */ /* 0x000f220008001115 */
[----:B------:R-:W-:Y:S01]  /*57b0*/  HFMA2 R0, -RZ, RZ, 0, 5.9604644775390625e-08 ;  /* 0x00000001ff007431 */ /* 0x000fe200000001ff */
[----:B----4-:R-:W-:Y:S06]  /*57c0*/  @!P0 BRA `(.L_x_92) ;  /* 0x0000006800f48947 */ /* 0x010fec0003800000 */
.L_x_224:
[----:B------:R-:W-:Y:S02]  /*57d0*/  MOV R2, UR21 ;  /* 0x0000001500027c02 */ /* 0x000fe40008000f00 */
[----:B---3--:R-:W-:-:S07]  /*57e0*/  SHF.L.U32 R3, R0, 0x1f, RZ ;  /* 0x0000001f00037819 */ /* 0x008fce00000006ff */
.L_x_93:
[----:B---3--:R3:W4:Y:S02]  /*57f0*/  SYNCS.PHASECHK.TRANS64.TRYWAIT P0, [R2+URZ+0x78], R3 ;  /* 0x00007803020075a7 */ /* 0x00872400080011ff */
[----:B----4-:R-:W-:Y:S05]  /*5800*/  @!P0 NANOSLEEP.SYNCS 0x989680 ;  /* 0x009896800000895d */ /* 0x010fea0003900000 */
[----:B------:R-:W4:Y:S02]  /*5810*/  @!P0 SYNCS.PHASECHK.TRANS64 P0, [R2+URZ+0x78], R3 ;  /* 0x00007803020085a7 */ /* 0x000f2400080010ff */
[----:B-12-4-:R-:W-:Y:S05]  /*5820*/  @P0 EXIT ;  /* 0x000000000000094d */ /* 0x016fea0003800000 */
[----:B------:R-:W-:Y:S05]  /*5830*/  BRA `(.L_x_93) ;  /* 0xfffffffc00ec7947 */ /* 0x000fea000383ffff */
.L_x_74:
[----:B------:R-:W-:-:S06]  /*5840*/  UISETP.GE.AND UP0, UPT, UR17, 0x4, UPT ;  /* 0x000000041100788c */ /* 0x000fcc000bf06270 */
[----:B------:R-:W-:-:S13]  /*5850*/  PLOP3.LUT P0, PT, PT, PT, UP0, 0x80, 0x8 ;  /* 0x000000000008781c */ /* 0x000fda0003f0f008 */
[----:B-1----:R-:W-:Y:S05]  /*5860*/  @!P0 EXIT ;  /* 0x000000000000894d */ /* 0x002fea0003800000 */
[----:B------:R-:W1:Y:S08]  /*5870*/  S2UR UR4, SR_CgaCtaId ;  /* 0x00000000000479c3 */ /* 0x000e700000008800 */
[----:B------:R-:W-:Y:S01]  /*5880*/  BAR.SYNC.DEFER_BLOCKING 0x6, 0xa0 ;  /* 0x0182800000007b1d */ /* 0x000fe20000010000 */
[C---:B------:R-:W-:Y:S01]  /*5890*/  IMAD.SHL.U32 R7, R78.reuse, 0x20, RZ ;  /* 0x000000204e077824 */ /* 0x040fe200078e00ff */
[C---:B------:R-:W-:Y:S01]  /*58a0*/  R2P PR, R78.reuse, 0x6 ;  /* 0x000000064e007804 */ /* 0x040fe20000000000 */
[C---:B------:R-:W-:Y:S01]  /*58b0*/  IMAD.SHL.U32 R4, R78.reuse, 0x4, RZ ;  /* 0x000000044e047824 */ /* 0x040fe200078e00ff */
[----:B------:R-:W-:Y:S01]  /*58c0*/  CS2R R74, SRZ ;  /* 0x00000000004a7805 */ /* 0x000fe2000001ff00 */
[----:B------:R-:W-:Y:S01]  /*58d0*/  IMAD.U32 R23, R78, 0x10000, RZ ;  /* 0x000100004e177824 */ /* 0x000fe200078e00ff */
[----:B------:R-:W-:-:S02]  /*58e0*/  UMOV UR43, 0x400 ;  /* 0x00000400002b7882 */ /* 0x000fc40000000000 */
[----:B------:R-:W2:Y:S01]  /*58f0*/  LDC.64 R62, c[0x0][0x888] ;  /* 0x00022200ff3e7b82 */ /* 0x000ea20000000a00 */
[C---:B------:R-:W-:Y:S01]  /*5900*/  LOP3.LUT R5, R7.reuse, 0xe0, RZ, 0xc0, !PT ;  /* 0x000000e007057812 */ /* 0x040fe200078ec0ff */
[----:B------:R-:W-:Y:S01]  /*5910*/  IMAD.SHL.U32 R66, R78, 0x10, RZ ;  /* 0x000000104e427824 */ /* 0x000fe200078e00ff */
[----:B------:R-:W-:Y:S01]  /*5920*/  LOP3.LUT R7, R7, 0x100, RZ, 0xc0, !PT ;  /* 0x0000010007077812 */ /* 0x000fe200078ec0ff */
[----:B------:R-:W-:Y:S01]  /*5930*/  IMAD.MOV.U32 R77, RZ, RZ, 0x10 ;  /* 0x00000010ff4d7424 */ /* 0x000fe200078e00ff */
[----:B------:R-:W-:Y:S01]  /*5940*/  LOP3.LUT R4, R5, 0x1c, R4, 0xf8, !PT ;  /* 0x0000001c05047812 */ /* 0x000fe200078ef804 */
[----:B------:R-:W-:Y:S01]  /*5950*/  IMAD.MOV.U32 R76, RZ, RZ, 0x20 ;  /* 0x00000020ff4c7424 */ /* 0x000fe200078e00ff */
[----:B------:R-:W-:Y:S01]  /*5960*/  SHF.R.U32.HI R5, RZ, 0x2, R78 ;  /* 0x00000002ff057819 */ /* 0x000fe2000001164e */
[----:B------:R-:W3:Y:S01]  /*5970*/  LDC.64 R64, c[0x0][0x890] ;  /* 0x00022400ff407b82 */ /* 0x000ee20000000a00 */
[----:B------:R-:W-:Y:S01]  /*5980*/  LOP3.LUT R23, R23, 0x600000, RZ, 0xc0, !PT ;  /* 0x0060000017177812 */ /* 0x000fe200078ec0ff */
[----:B------:R-:W-:Y:S01]  /*5990*/  IMAD.MOV.U32 R22, RZ, RZ, RZ ;  /* 0x000000ffff167224 */ /* 0x000fe200078e00ff */
[----:B------:R-:W-:Y:S01]  /*59a0*/  LOP3.LUT R66, R7, 0x600, R66, 0xf8, !PT ;  /* 0x0000060007427812 */ /* 0x000fe200078ef842 */
[----:B------:R-:W-:Y:S01]  /*59b0*/  IMAD.MOV.U32 R73, RZ, RZ, RZ ;  /* 0x000000ffff497224 */ /* 0x000fe200078e00ff */
[----:B------:R-:W-:Y:S01]  /*59c0*/  LOP3.LUT R5, R4, 0x4, R5, 0x78, !PT ;  /* 0x0000000404057812 */ /* 0x000fe200078e7805 */
[----:B------:R-:W4:Y:S01]  /*59d0*/  LDCU UR62, c[0x0][0x370] ;  /* 0x00006e00ff3e77ac */ /* 0x000f220008000800 */
[----:B------:R-:W-:Y:S01]  /*59e0*/  LOP3.LUT R78, R78, 0x60, RZ, 0xc0, !PT ;  /* 0x000000604e4e7812 */ /* 0x000fe200078ec0ff */
[----:B------:R-:W2:Y:S01]  /*59f0*/  LDC.64 R60, c[0x0][0x8b0] ;  /* 0x00022c00ff3c7b82 */ /* 0x000ea20000000a00 */
[----:B------:R-:W-:Y:S01]  /*5a00*/  LOP3.LUT R66, R66, R5, RZ, 0xfc, !PT ;  /* 0x0000000542427212 */ /* 0x000fe200078efcff */
[----:B-1----:R-:W-:Y:S01]  /*5a10*/  ULEA UR43, UR4, UR43, 0x18 ;  /* 0x0000002b042b7291 */ /* 0x002fe2000f8ec0ff */
[----:B------:R-:W-:Y:S01]  /*5a20*/  SEL R77, R77, 0xfffffff0, !P2 ;  /* 0xfffffff04d4d7807 */ /* 0x000fe20005000000 */
[----:B------:R-:W1:Y:S01]  /*5a30*/  LDCU.64 UR54, c[0x0][0x348] ;  /* 0x00006900ff3677ac */ /* 0x000e620008000a00 */
[----:B------:R-:W-:-:S03]  /*5a40*/  SEL R76, R76, 0xffffffe0, !P1 ;  /* 0xffffffe04c4c7807 */ /* 0x000fc60004800000 */
[----:B------:R-:W1:Y:S01]  /*5a50*/  LDC.64 R42, c[0x0][0x8a8] ;  /* 0x00022a00ff2a7b82 */ /* 0x000e620000000a00 */
[----:B------:R-:W-:Y:S02]  /*5a60*/  UIADD3 UR4, UPT, UPT, UR43, 0x400, URZ ;  /* 0x000004002b047890 */ /* 0x000fe4000fffe0ff */
[----:B------:R-:W4:Y:S01]  /*5a70*/  LDS R0, [UR43+0x140] ;  /* 0x0001402bff007984 */ /* 0x000f220008000800 */
[----:B------:R-:W1:Y:S03]  /*5a80*/  LDCU UR42, c[0x0][0xb0c] ;  /* 0x00016180ff2a77ac */ /* 0x000e660008000800 */
[----:B------:R-:W-:Y:S01]  /*5a90*/  IMAD.U32 R71, RZ, RZ, UR4 ;  /* 0x00000004ff477e24 */ /* 0x000fe2000f8e00ff */
[----:B------:R-:W1:Y:S01]  /*5aa0*/  LDCU UR39, c[0x0][0xb30] ;  /* 0x00016600ff2777ac */ /* 0x000e620008000800 */
[----:B------:R-:W1:Y:S01]  /*5ab0*/  LDCU.64 UR60, c[0x0][0x888] ;  /* 0x00011100ff3c77ac */ /* 0x000e620008000a00 */
[----:B------:R-:W1:Y:S01]  /*5ac0*/  LDCU.64 UR40, c[0x0][0xb28] ;  /* 0x00016500ff2877ac */ /* 0x000e620008000a00 */
[----:B------:R-:W1:Y:S01]  /*5ad0*/  LDCU.128 UR56, c[0x0][0xb10] ;  /* 0x00016200ff3877ac */ /* 0x000e620008000c00 */
[----:B------:R-:W1:Y:S01]  /*5ae0*/  LDCU UR53, c[0x0][0x374] ;  /* 0x00006e80ff3577ac */ /* 0x000e620008000800 */
[----:B------:R-:W-:Y:S01]  /*5af0*/  UMOV UR52, URZ ;  /* 0x000000ff00347c82 */ /* 0x000fe20008000000 */
[----:B------:R-:W-:Y:S01]  /*5b00*/  UMOV UR47, URZ ;  /* 0x000000ff002f7c82 */ /* 0x000fe20008000000 */
[----:B--234-:R-:W-:-:S07]  /*5b10*/  IMAD.IADD R23, R0, 0x1, R23 ;  /* 0x0000000100177824 */ /* 0x01cfce00078e0217 */
.L_x_169:
[C---:B------:R-:W-:Y:S02]  /*5b20*/  LEA R3, R73.reuse, UR43, 0x3 ;  /* 0x0000002b49037c11 */ /* 0x040fe4000f8e18ff */
[----:B------:R-:W-:Y:S02]  /*5b30*/  SHF.L.U32 R0, R74, 0x1f, RZ ;  /* 0x0000001f4a007819 */ /* 0x000fe400000006ff */
[----:B-1----:R-:W-:Y:S02]  /*5b40*/  LEA R5, R73, UR43, 0x4 ;  /* 0x0000002b49057c11 */ /* 0x002fe4000f8e20ff */
[----:B------:R-:W2:Y:S02]  /*5b50*/  SYNCS.PHASECHK.TRANS64.TRYWAIT P0, [R3+URZ+0x90], R0 ;  /* 0x00009000030075a7 */ /* 0x000ea400080011ff */
[----:B--2---:R-:W-:Y:S05]  /*5b60*/  @!P0 BRA `(.L_x_94) ;  /* 0x0000006800248947 */ /* 0x004fea0003800000 */
.L_x_225:
        /* <DEDUP_REMOVED lines=8> */
[----:B---3--:R-:W-:Y:S11]  /*5bf0*/  LOP3.LUT P0, RZ, R6, 0x1, RZ, 0xc0, !PT ;  /* 0x0000000106ff7812 */ /* 0x008ff6000780c0ff */
[----:B------:R-:W-:Y:S02]  /*5c00*/  @!UPT UIADD3 URZ, UPT, UPT, URZ, URZ, URZ ;  /* 0x000000fffffff290 */ /* 0x000fe4000fffe0ff */
[----:B----4-:R-:W-:Y:S01]  /*5c10*/  VOTEU.ANY UP1, P0 ;  /* 0x0000000000ff7886 */ /* 0x010fe20000020100 */
[----:B------:R-:W-:Y:S01]  /*5c20*/  PLOP3.LUT P0, PT, PT, PT, UP1, 0x80, 0x8 ;  /* 0x000000000008781c */ /* 0x000fe20003f0f018 */
[----:B------:R-:W-:Y:S06]  /*5c30*/  UP2UR UR4, UPR, URZ, 0x2 ;  /* 0x00000002ff047883 */ /* 0x000fec0008000000 */
[----:B------:R-:W-:Y:S06]  /*5c40*/  IMAD.U32 R79, RZ, RZ, UR4 ;  /* 0x00000004ff4f7e24 */ /* 0x000fec000f8e00ff */
[----:B--2---:R-:W-:Y:S02]  /*5c50*/  @P0 SHF.R.U32.HI R0, RZ, 0x10, R5 ;  /* 0x00000010ff000819 */ /* 0x004fe40000011605 */
        /* <DEDUP_REMOVED lines=12> */
[----:B------:R-:W3:Y:S01]  /*5d20*/  LDCU UR12, c[0x0][0xb20] ;  /* 0x00016400ff0c77ac */ /* 0x000ee20008000800 */
[----:B-1----:R-:W-:Y:S02]  /*5d30*/  UIMAD.WIDE.U32 UR4, UR53, UR59, URZ ;  /* 0x0000003b350472a5 */ /* 0x002fe4000f8e00ff */
[----:B------:R-:W-:Y:S02]  /*5d40*/  UIMAD.WIDE.U32 UR6, UR62, UR56, URZ ;  /* 0x000000383e0672a5 */ /* 0x000fe4000f8e00ff */
[----:B------:R-:W-:Y:S02]  /*5d50*/  UISETP.NE.AND UP0, UPT, UR58, 0x1, UPT ;  /* 0x000000013a00788c */ /* 0x000fe4000bf05270 */
[----:B------:R-:W-:Y:S02]  /*5d60*/  UIMAD.WIDE.U32 UR8, UR37, UR59, URZ ;  /* 0x0000003b250872a5 */ /* 0x000fe4000f8e00ff */
[----:B------:R-:W-:Y:S02]  /*5d70*/  UIMAD.WIDE.U32 UR10, UR38, UR56, URZ ;  /* 0x00000038260a72a5 */ /* 0x000fe4000f8e00ff */
[----:B------:R-:W-:Y:S02]  /*5d80*/  UISETP.NE.AND UP1, UPT, UR42, 0x1, UPT ;  /* 0x000000012a00788c */ /* 0x000fe4000bf25270 */
[----:B------:R-:W-:Y:S01]  /*5d90*/  UISETP.NE.AND UP2, UPT, UR45, 0x1, UPT ;  /* 0x000000012d00788c */ /* 0x000fe2000bf45270 */
[----:B------:R-:W-:Y:S02]  /*5da0*/  UMOV UR4, UR5 ;  /* 0x0000000500047c82 */ /* 0x000fe40008000000 */
[----:B---3--:R-:W-:Y:S03]  /*5db0*/  USHF.R.U32.HI UR5, URZ, UR12, UR4 ;  /* 0x0000000cff057299 */ /* 0x008fe60008011604 */
[----:B------:R-:W-:Y:S02]  /*5dc0*/  UMOV UR4, UR7 ;  /* 0x0000000700047c82 */ /* 0x000fe40008000000 */
[----:B------:R-:W-:Y:S02]  /*5dd0*/  USHF.R.U32.HI UR7, URZ, UR57, UR4 ;  /* 0x00000039ff077299 */ /* 0x000fe40008011604 */
[----:B------:R-:W-:Y:S02]  /*5de0*/  USEL UR4, UR53, UR5, !UP0 ;  /* 0x0000000535047287 */ /* 0x000fe4000c000000 */
[----:B------:R-:W-:Y:S01]  /*5df0*/  USEL UR7, UR62, UR7, !UP1 ;  /* 0x000000073e077287 */ /* 0x000fe2000c800000 */
[----:B------:R-:W-:Y:S01]  /*5e00*/  UMOV UR5, UR9 ;  /* 0x0000000900057c82 */ /* 0x000fe20008000000 */
[----:B------:R-:W-:Y:S02]  /*5e10*/  UIMAD.WIDE.U32 UR8, UR4, UR40, URZ ;  /* 0x00000028040872a5 */ /* 0x000fe4000f8e00ff */
[----:B------:R-:W-:Y:S03]  /*5e20*/  USHF.R.U32.HI UR6, URZ, UR12, UR5 ;  /* 0x0000000cff067299 */ /* 0x000fe60008011605 */
[----:B------:R-:W-:Y:S01]  /*5e30*/  UMOV UR5, UR11 ;  /* 0x0000000b00057c82 */ /* 0x000fe20008000000 */
[----:B------:R-:W-:Y:S02]  /*5e40*/  UIMAD.WIDE.U32 UR10, UR7, UR40, URZ ;  /* 0x00000028070a72a5 */ /* 0x000fe4000f8e00ff */
[----:B------:R-:W-:Y:S02]  /*5e50*/  USHF.R.U32.HI UR12, URZ, UR57, UR5 ;  /* 0x00000039ff0c7299 */ /* 0x000fe40008011605 */
[----:B------:R-:W-:Y:S01]  /*5e60*/  USEL UR6, UR37, UR6, !UP0 ;  /* 0x0000000625067287 */ /* 0x000fe2000c000000 */
[----:B------:R-:W-:Y:S02]  /*5e70*/  UMOV UR5, UR9 ;  /* 0x0000000900057c82 */ /* 0x000fe40008000000 */
[----:B------:R-:W-:Y:S01]  /*5e80*/  UMOV UR10, UR11 ;  /* 0x0000000b000a7c82 */ /* 0x000fe20008000000 */
[----:B------:R-:W-:Y:S02]  /*5e90*/  @UP2 USHF.R.U32.HI UR4, URZ, UR41, UR5 ;  /* 0x00000029ff042299 */ /* 0x000fe40008011605 */
[----:B------:R-:W-:Y:S02]  /*5ea0*/  @UP2 USHF.R.U32.HI UR7, URZ, UR41, UR10 ;  /* 0x00000029ff072299 */ /* 0x000fe4000801160a */
[----:B------:R-:W-:Y:S02]  /*5eb0*/  UIMAD UR4, UR45, UR4, URZ ;  /* 0x000000042d0472a4 */ /* 0x000fe4000f8e02ff */
        /* <DEDUP_REMOVED lines=8> */
[----:B------:R-:W-:Y:S02]  /*5f40*/  USEL UR11, UR6, UR4, !UP2 ;  /* 0x00000004060b7287 */ /* 0x000fe4000d000000 */
[----:B------:R-:W-:Y:S02]  /*5f50*/  UIADD3 UR8, UPT, UPT, -UR5, URZ, URZ ;  /* 0x000000ff05087290 */ /* 0x000fe4000fffe1ff */
[----:B------:R-:W-:Y:S01]  /*5f60*/  UIADD3 UR10, UPT, UPT, -UR11, URZ, URZ ;  /* 0x000000ff0b0a7290 */ /* 0x000fe2000fffe1ff */
[----:B------:R-:W-:Y:S01]  /*5f70*/  @!UP0 UMOV UR4, UR9 ;  /* 0x0000000900048c82 */ /* 0x000fe20008000000 */
[----:B------:R-:W-:Y:S02]  /*5f80*/  UIADD3 UR9, UPT, UPT, -UR6, URZ, URZ ;  /* 0x000000ff06097290 */ /* 0x000fe4000fffe1ff */
[----:B------:R-:W-:Y:S02]  /*5f90*/  @!UP0 USHF.R.U32.HI UR4, URZ, UR41, UR4 ;  /* 0x00000029ff048299 */ /* 0x000fe40008011604 */
[----:B------:R-:W-:Y:S02]  /*5fa0*/  UIMAD UR10, UR45, UR10, UR6 ;  /* 0x0000000a2d0a72a4 */ /* 0x000fe4000f8e0206 */
[----:B------:R-:W-:Y:S04]  /*5fb0*/  @!UP0 USEL UR4, UR5, UR4, !UP2 ;  /* 0x0000000405048287 */ /* 0x000fe8000d000000 */
[----:B------:R-:W-:Y:S02]  /*5fc0*/  @!UP0 UIMAD UR10, UR7, UR10, UR4 ;  /* 0x0000000a070a82a4 */ /* 0x000fe4000f8e0204 */
[----:B------:R-:W-:Y:S02]  /*5fd0*/  @!UP0 UIADD3 UR11, UPT, UPT, UR11, -UR4, URZ ;  /* 0x800000040b0b8290 */ /* 0x000fe4000fffe0ff */
[----:B------:R-:W-:Y:S02]  /*5fe0*/  UIMAD UR7, UR42, UR8, UR38 ;  /* 0x000000082a0772a4 */ /* 0x000fe4000f8e0226 */
[----:B------:R-:W-:Y:S02]  /*5ff0*/  @!UP0 UIMAD UR6, UR11, UR45, UR5 ;  /* 0x0000002d0b0682a4 */ /* 0x000fe4000f8e0205 */
[----:B------:R-:W-:Y:S01]  /*6000*/  UIMAD UR4, UR58, UR9, UR37 ;  /* 0x000000093a0472a4 */ /* 0x000fe2000f8e0225 */
[----:B------:R-:W-:Y:S02]  /*6010*/  @!UP0 UMOV UR5, UR10 ;  /* 0x0000000a00058c82 */ /* 0x000fe40008000000 */
[----:B------:R-:W-:Y:S02]  /*6020*/  UIMAD UR38, UR5, UR42, UR7 ;  /* 0x0000002a052672a4 */ /* 0x000fe4000f8e0207 */
[----:B------:R-:W-:Y:S11]  /*6030*/  UIMAD UR37, UR6, UR58, UR4 ;  /* 0x0000003a062572a4 */ /* 0x000ff6000f8e0204 */
[----:B------:R-:W-:Y:S01]  /*6040*/  @!UPT UIADD3 URZ, UPT, UPT, URZ, URZ, URZ ;  /* 0x000000fffffff290 */ /* 0x000fe2000fffe0ff */
.L_x_95:
[----:B-1----:R-:W-:Y:S01]  /*6050*/  UISETP.NE.AND UP0, UPT, UR39, 0x1, UPT ;  /* 0x000000012700788c */ /* 0x002fe2000bf05270 */
[----:B------:R-:W-:Y:S01]  /*6060*/  LOP3.LUT P0, RZ, R71, 0x3f0, RZ, 0xc0, !PT ;  /* 0x000003f047ff7812 */ /* 0x000fe2000780c0ff */
[----:B------:R-:W-:Y:S01]  /*6070*/  USHF.L.U32 UR50, UR16, 0x6, URZ ;  /* 0x0000000610327899 */ /* 0x000fe200080006ff */
[----:B------:R-:W-:Y:S01]  /*6080*/  BSSY.RECONVERGENT B6, `(.L_x_96) ;  /* 0x0000034000067945 */ /* 0x000fe20003800200 */
[----:B------:R-:W-:Y:S01]  /*6090*/  USHF.L.U32 UR49, UR20, 0x8, URZ ;  /* 0x0000000814317899 */ /* 0x000fe200080006ff */
[----:B------:R-:W-:Y:S06]  /*60a0*/  IADD3 R73, PT, PT, R73, 0x1, RZ ;  /* 0x0000000149497810 */ /* 0x000fec0007ffe0ff */
[----:B------:R-:W1:Y:S01]  /*60b0*/  @!UP0 LDCU.128 UR12, c[0x0][0xb10] ;  /* 0x00016200ff0c87ac */ /* 0x000e620008000c00 */
[----:B------:R-:W3:Y:S01]  /*60c0*/  @!UP0 LDCU UR5, c[0x0][0xb0c] ;  /* 0x00016180ff0587ac */ /* 0x000ee20008000800 */
[----:B------:R-:W4:Y:S01]  /*60d0*/  @!UP0 LDCU UR10, c[0x0][0xb20] ;  /* 0x00016400ff0a87ac */ /* 0x000f220008000800 */
[----:B-1----:R-:W-:Y:S02]  /*60e0*/  UIMAD.WIDE.U32 UR8, UR38, UR12, URZ ;  /* 0x0000000c260872a5 */ /* 0x002fe4000f8e00ff */
[----:B------:R-:W-:Y:S02]  /*60f0*/  UIMAD.WIDE.U32 UR6, UR37, UR15, URZ ;  /* 0x0000000f250672a5 */ /* 0x000fe4000f8e00ff */
[----:B------:R-:W-:Y:S03]  /*6100*/  @!UP0 UISETP.NE.AND UP1, UPT, UR14, 0x1, UPT ;  /* 0x000000010e00888c */ /* 0x000fe6000bf25270 */
[----:B------:R-:W-:Y:S01]  /*6110*/  @!UP0 UMOV UR4, UR9 ;  /* 0x0000000900048c82 */ /* 0x000fe20008000000 */
[----:B---3--:R-:W-:Y:S02]  /*6120*/  @!UP0 UISETP.NE.AND UP2, UPT, UR5, 0x1, UPT ;  /* 0x000000010500888c */ /* 0x008fe4000bf45270 */
[----:B------:R-:W-:Y:S01]  /*6130*/  @!UP0 USHF.R.U32.HI UR4, URZ, UR13, UR4 ;  /* 0x0000000dff048299 */ /* 0x000fe20008011604 */
[----:B------:R-:W-:Y:S02]  /*6140*/  @!UP0 UMOV UR6, UR7 ;  /* 0x0000000700068c82 */ /* 0x000fe40008000000 */
[----:B----4-:R-:W-:Y:S02]  /*6150*/  @!UP0 USHF.R.U32.HI UR6, URZ, UR10, UR6 ;  /* 0x0000000aff068299 */ /* 0x010fe40008011606 */
[----:B------:R-:W-:Y:S02]  /*6160*/  @!UP0 USEL UR7, UR38, UR4, !UP2 ;  /* 0x0000000426078287 */ /* 0x000fe4000d000000 */
[----:B------:R-:W-:Y:S04]  /*6170*/  @!UP0 USEL UR6, UR37, UR6, !UP1 ;  /* 0x0000000625068287 */ /* 0x000fe8000c800000 */
[----:B------:R-:W-:Y:S02]  /*6180*/  @!UP0 UIADD3 UR4, UPT, UPT, -UR7, UR6, URZ ;  /* 0x0000000607048290 */ /* 0x000fe4000fffe1ff */
[----:B------:R-:W-:Y:S02]  /*6190*/  @!UP0 UIADD3 UR6, UPT, UPT, UR7, -UR6, URZ ;  /* 0x8000000607068290 */ /* 0x000fe4000fffe0ff */
[----:B------:R-:W-:Y:S02]  /*61a0*/  @!UP0 UIMAD UR38, UR4, UR5, UR38 ;  /* 0x00000005042682a4 */ /* 0x000fe4000f8e0226 */
[----:B------:R-:W-:Y:S01]  /*61b0*/  @!UP0 UIMAD UR37, UR6, UR14, UR37 ;  /* 0x0000000e062582a4 */ /* 0x000fe2000f8e0225 */
[----:B------:R-:W-:Y:S11]  /*61c0*/  @!P0 BRA `(.L_x_97) ;  /* 0x00000000007c8947 */ /* 0x000ff60003800000 */
[----:B------:R-:W1:Y:S01]  /*61d0*/  LDCU.64 UR8, c[0x4][0x80] ;  /* 0x01001000ff0877ac */ /* 0x000e620008000a00 */
[----:B------:R-:W-:Y:S01]  /*61e0*/  MOV R2, 0x0 ;  /* 0x0000000000027802 */ /* 0x000fe20000000f00 */
[----:B------:R-:W-:Y:S02]  /*61f0*/  HFMA2 R12, -RZ, RZ, 0, 5.9604644775390625e-08 ;  /* 0x00000001ff0c7431 */ /* 0x000fe400000001ff */
[----:B------:R-:W-:Y:S01]  /*6200*/  IMAD.MOV.U32 R8, RZ, RZ, 0x70 ;  /* 0x00000070ff087424 */ /* 0x000fe200078e00ff */
[----:B------:R3:W4:Y:S01]  /*6210*/  LDC.64 R14, c[0x4][R2] ;  /* 0x01000000020e7b82 */ /* 0x0007220000000a00 */
[----:B------:R-:W2:Y:S01]  /*6220*/  LDCU.64 UR6, c[0x4][0x88] ;  /* 0x01001100ff0677ac */ /* 0x000ea20008000a00 */
[----:B------:R-:W-:Y:S01]  /*6230*/  IMAD.MOV.U32 R13, RZ, RZ, RZ ;  /* 0x000000ffff0d7224 */ /* 0x000fe200078e00ff */
[----:B------:R-:W2:Y:S01]  /*6240*/  LDCU.64 UR4, c[0x4][0x8] ;  /* 0x01000100ff0477ac */ /* 0x000ea20008000a00 */
[----:B-1----:R-:W-:Y:S01]  /*6250*/  MOV R5, UR9 ;  /* 0x0000000900057c02 */ /* 0x002fe20008000f00 */
[----:B------:R-:W-:Y:S01]  /*6260*/  IMAD.U32 R4, RZ, RZ, UR8 ;  /* 0x00000008ff047e24 */ /* 0x000fe2000f8e00ff */
[----:B--2---:R-:W-:Y:S01]  /*6270*/  MOV R7, UR7 ;  /* 0x0000000700077c02 */ /* 0x004fe20008000f00 */
[----:B------:R-:W-:Y:S01]  /*6280*/  IMAD.U32 R6, RZ, RZ, UR6 ;  /* 0x00000006ff067e24 */ /* 0x000fe2000f8e00ff */
[----:B------:R-:W-:Y:S01]  /*6290*/  MOV R11, UR5 ;  /* 0x00000005000b7c02 */ /* 0x000fe20008000f00 */
[----:B------:R-:W-:Y:S02]  /*62a0*/  IMAD.U32 R10, RZ, RZ, UR4 ;  /* 0x00000004ff0a7e24 */ /* 0x000fe4000f8e00ff */
[----:B------:R-:W-:Y:S07]  /*62b0*/  LEPC R20, `(.L_x_98) ;  /* 0x000000001014794e */ /* 0x000fee0000000000 */
[----:B---345:R-:W-:Y:S05]  /*62c0*/  CALL.ABS.NOINC R14 ;  /* 0x000000000e007343 */ /* 0x038fea0003c00000 */
.L_x_98:
[----:B------:R-:W1:Y:S01]  /*62d0*/  LDCU.64 UR8, c[0x4][0x80] ;  /* 0x01001000ff0877ac */ /* 0x000e620008000a00 */
[----:B------:R-:W2:Y:S01]  /*62e0*/  LDC.64 R2, c[0x4][R2] ;  /* 0x0100000002027b82 */ /* 0x000ea20000000a00 */
[----:B------:R-:W-:Y:S02]  /*62f0*/  HFMA2 R12, -RZ, RZ, 0, 5.9604644775390625e-08 ;  /* 0x00000001ff0c7431 */ /* 0x000fe400000001ff */
[----:B------:R-:W-:Y:S02]  /*6300*/  IMAD.MOV.U32 R8, RZ, RZ, 0x70 ;  /* 0x00000070ff087424 */ /* 0x000fe400078e00ff */
[----:B------:R-:W-:Y:S01]  /*6310*/  IMAD.MOV.U32 R13, RZ, RZ, RZ ;  /* 0x000000ffff0d7224 */ /* 0x000fe200078e00ff */
[----:B------:R-:W3:Y:S01]  /*6320*/  LDCU.64 UR6, c[0x4][0x88] ;  /* 0x01001100ff0677ac */ /* 0x000ee20008000a00 */
[----:B------:R-:W4:Y:S01]  /*6330*/  LDCU.64 UR4, c[0x4][0x8] ;  /* 0x01000100ff0477ac */ /* 0x000f220008000a00 */
[----:B-1----:R-:W-:Y:S02]  /*6340*/  MOV R4, UR8 ;  /* 0x0000000800047c02 */ /* 0x002fe40008000f00 */
[----:B------:R-:W-:Y:S02]  /*6350*/  MOV R5, UR9 ;  /* 0x0000000900057c02 */ /* 0x000fe40008000f00 */
[----:B---3--:R-:W-:Y:S01]  /*6360*/  MOV R7, UR7 ;  /* 0x0000000700077c02 */ /* 0x008fe20008000f00 */
[----:B------:R-:W-:Y:S01]  /*6370*/  IMAD.U32 R6, RZ, RZ, UR6 ;  /* 0x00000006ff067e24 */ /* 0x000fe2000f8e00ff */
[----:B----4-:R-:W-:Y:S01]  /*6380*/  MOV R11, UR5 ;  /* 0x00000005000b7c02 */ /* 0x010fe20008000f00 */
[----:B------:R-:W-:Y:S02]  /*6390*/  IMAD.U32 R10, RZ, RZ, UR4 ;  /* 0x00000004ff0a7e24 */ /* 0x000fe4000f8e00ff */
[----:B------:R-:W-:Y:S07]  /*63a0*/  LEPC R20, `(.L_x_97) ;  /* 0x000000001014794e */ /* 0x000fee0000000000 */
[----:B--2---:R-:W-:Y:S05]  /*63b0*/  CALL.ABS.NOINC R2 ;  /* 0x0000000002007343 */ /* 0x004fea0003c00000 */
.L_x_97:
[----:B------:R-:W-:Y:S05]  /*63c0*/  BSYNC.RECONVERGENT B6 ;  /* 0x0000000000067941 */ /* 0x000fea0003800200 */
.L_x_96:
[----:B------:R-:W-:Y:S02]  /*63d0*/  ISETP.NE.U32.AND P0, PT, RZ, UR60, PT ;  /* 0x0000003cff007c0c */ /* 0x000fe4000bf05070 */
[C---:B------:R-:W-:Y:S02]  /*63e0*/  ISETP.NE.U32.AND P1, PT, R64.reuse, RZ, PT ;  /* 0x000000ff4000720c */ /* 0x040fe40003f25070 */
[----:B------:R-:W-:Y:S02]  /*63f0*/  ISETP.NE.U32.AND P4, PT, R64, RZ, PT ;  /* 0x000000ff4000720c */ /* 0x000fe40003f85070 */
[----:B------:R-:W-:Y:S02]  /*6400*/  ISETP.NE.AND.EX P0, PT, RZ, UR61, PT, P0 ;  /* 0x0000003dff007c0c */ /* 0x000fe4000bf05300 */
[C---:B------:R-:W-:Y:S02]  /*6410*/  ISETP.NE.AND.EX P1, PT, R65.reuse, RZ, PT, P1 ;  /* 0x000000ff4100720c */ /* 0x040fe40003f25310 */
[----:B------:R-:W-:Y:S02]  /*6420*/  ISETP.NE.AND.EX P4, PT, R65, RZ, P0, P4 ;  /* 0x000000ff4100720c */ /* 0x000fe40000785340 */
[----:B------:R-:W-:Y:S02]  /*6430*/  ISETP.NE.U32.AND P5, PT, R60, RZ, PT ;  /* 0x000000ff3c00720c */ /* 0x000fe40003fa5070 */
[----:B------:R-:W-:Y:S02]  /*6440*/  ISETP.NE.U32.AND P3, PT, RZ, UR60, PT ;  /* 0x0000003cff007c0c */ /* 0x000fe4000bf65070 */
[----:B------:R-:W-:Y:S02]  /*6450*/  PLOP3.LUT P2, PT, PT, PT, PT, 0x8, 0x80 ;  /* 0x000000000080781c */ /* 0x000fe40003f4e170 */
[----:B------:R-:W-:Y:S02]  /*6460*/  ISETP.NE.AND.EX P5, PT, R61, RZ, PT, P5 ;  /* 0x000000ff3d00720c */ /* 0x000fe40003fa5350 */
[----:B------:R-:W-:Y:S03]  /*6470*/  ISETP.NE.AND.EX P3, PT, RZ, UR61, PT, P3 ;  /* 0x0000003dff007c0c */ /* 0x000fe6000bf65330 */
[----:B------:R-:W-:Y:S01]  /*6480*/  @!P4 PLOP3.LUT P2, PT, P1, PT, PT, 0x80, 0x8 ;  /* 0x000000000008c81c */ /* 0x000fe20000f4f070 */
[----:B------:R-:W-:Y:S01]  /*6490*/  @!UPT UIADD3 URZ, UPT, UPT, URZ, URZ, URZ ;  /* 0x000000fffffff290 */ /* 0x000fe2000fffe0ff */
[----:B------:R-:W-:Y:S11]  /*64a0*/  @!P1 BRA `(.L_x_99) ;  /* 0x0000000000309947 */ /* 0x000ff60003800000 */
[----:B------:R-:W-:Y:S01]  /*64b0*/  ISETP.NE.U32.AND P0, PT, R62, RZ, PT ;  /* 0x000000ff3e00720c */ /* 0x000fe20003f05070 */
[----:B------:R-:W1:Y:S01]  /*64c0*/  LDCU.64 UR4, c[0x0][0x358] ;  /* 0x00006b00ff0477ac */ /* 0x000e620008000a00 */
[----:B------:R-:W-:Y:S02]  /*64d0*/  IMAD.MOV.U32 R67, RZ, RZ, 0x1 ;  /* 0x00000001ff437424 */ /* 0x000fe400078e00ff */
[----:B------:R-:W-:Y:S11]  /*64e0*/  ISETP.NE.AND.EX P0, PT, R63, RZ, PT, P0 ;  /* 0x000000ff3f00720c */ /* 0x000ff60003f05300 */
[----:B------:R-:W-:Y:S02]  /*64f0*/  @!UPT UIADD3 URZ, UPT, UPT, URZ, URZ, URZ ;  /* 0x000000fffffff290 */ /* 0x000fe4000fffe0ff */
[----:B------:R-:W3:Y:S01]  /*6500*/  @P0 LDC.64 R2, c[0x0][0x888] ;  /* 0x00022200ff020b82 */ /* 0x000ee20000000a00 */
[----:B--2---:R-:W-:Y:S04]  /*6510*/  @P0 IMAD R0, R64, UR36, RZ ;  /* 0x0000002440000c24 */ /* 0x004fe8000f8e02ff */
[----:B---3--:R-:W-:Y:S04]  /*6520*/  @P0 IMAD.WIDE R2, R0, 0x4, R2 ;  /* 0x0000000400020825 */ /* 0x008fe800078e0202 */
[----:B------:R-:W-:Y:S01]  /*6530*/  HFMA2 R0, -RZ, RZ, 0, 5.9604644775390625e-08 ;  /* 0x00000001ff007431 */ /* 0x000fe200000001ff */
[----:B-1---5:R1:W5:Y:S04]  /*6540*/  @P0 LDG.E R27, desc[UR4][R2.64] ;  /* 0x00000004021b0981 */ /* 0x022368000c1e1900 */
[----:B------:R-:W-:Y:S01]  /*6550*/  @!P0 PRMT R67, R0, 0x7610, R67 ;  /* 0x0000761000438816 */ /* 0x000fe20000000043 */
[----:B-1----:R-:W3:Y:S06]  /*6560*/  @!P0 LDC R27, c[0x0][0x880] ;  /* 0x00022000ff1b8b82 */ /* 0x002eec0000000800 */
.L_x_99:
[----:B------:R-:W-:Y:S05]  /*6570*/  @!P5 BRA `(.L_x_100) ;  /* 0x000000000024d947 */ /* 0x000fea0003800000 */
[----:B------:R-:W-:Y:S01]  /*6580*/  ISETP.NE.U32.AND P0, PT, R42, RZ, PT ;  /* 0x000000ff2a00720c */ /* 0x000fe20003f05070 */
[----:B------:R-:W1:Y:S03]  /*6590*/  LDCU.64 UR4, c[0x0][0x358] ;  /* 0x00006b00ff0477ac */ /* 0x000e660008000a00 */
[----:B------:R-:W-:Y:S11]  /*65a0*/  ISETP.NE.AND.EX P0, PT, R43, RZ, PT, P0 ;  /* 0x000000ff2b00720c */ /* 0x000ff60003f05300 */
[----:B------:R-:W-:Y:S02]  /*65b0*/  @!UPT UIADD3 URZ, UPT, UPT, URZ, URZ, URZ ;  /* 0x000000fffffff290 */ /* 0x000fe4000fffe0ff */
[----:B------:R-:W4:Y:S01]  /*65c0*/  @P0 LDC.64 R2, c[0x0][0x8a8] ;  /* 0x00022a00ff020b82 */ /* 0x000f220000000a00 */
[----:B--2---:R-:W-:Y:S04]  /*65d0*/  @P0 IMAD R0, R60, UR36, RZ ;  /* 0x000000243c000c24 */ /* 0x004fe8000f8e02ff */
[----:B----4-:R-:W-:Y:S05]  /*65e0*/  @P0 IMAD.WIDE R2, R0, 0x4, R2 ;  /* 0x0000000400020825 */ /* 0x010fea00078e0202 */
[----:B-1---5:R1:W5:Y:S02]  /*65f0*/  @P0 LDG.E R24, desc[UR4][R2.64] ;  /* 0x0000000402180981 */ /* 0x022364000c1e1900 */
[----:B-1----:R-:W4:Y:S02]  /*6600*/  @!P0 LDC R24, c[0x0][0x8a0] ;  /* 0x00022800ff188b82 */ /* 0x002f240000000800 */
.L_x_100:
[----:B---3-5:R-:W-:Y:S01]  /*6610*/  FSETP.NEU.AND P0, PT, R27, RZ, PT ;  /* 0x000000ff1b00720b */ /* 0x028fe20003f0d000 */
[----:B------:R-:W-:Y:S01]  /*6620*/  IMAD.SHL.U32 R87, R66, 0x4, RZ ;  /* 0x0000000442577824 */ /* 0x000fe200078e00ff */
[----:B------:R-:W-:Y:S01]  /*6630*/  SEL R4, RZ, 0xffffffff, P3 ;  /* 0xffffffffff047807 */ /* 0x000fe20001800000 */
[----:B------:R-:W-:Y:S01]  /*6640*/  BSSY B1, `(.L_x_101) ;  /* 0x0000042000017945 */ /* 0x000fe20003800000 */
[----:B------:R-:W-:Y:S01]  /*6650*/  @!P4 LOP3.LUT P3, RZ, R67, 0xff, RZ, 0xc0, !PT ;  /* 0x000000ff43ffc812 */ /* 0x000fe2000786c0ff */
[----:B------:R-:W-:Y:S01]  /*6660*/  VIADD R82, R87, UR43 ;  /* 0x0000002b57527c36 */ /* 0x000fe20008000000 */
[----:B------:R-:W-:Y:S01]  /*6670*/  @!P4 SEL R3, RZ, 0xffffffff, P0 ;  /* 0xffffffffff03c807 */ /* 0x000fe20000000000 */
[----:B------:R-:W-:Y:S01]  /*6680*/  IMAD.MOV.U32 R88, RZ, RZ, 0x1 ;  /* 0x00000001ff587424 */ /* 0x000fe200078e00ff */
[----:B------:R-:W-:Y:S01]  /*6690*/  LEA R83, R22, UR43, 0x3 ;  /* 0x0000002b16537c11 */ /* 0x000fe2000f8e18ff */
[----:B------:R-:W-:Y:S01]  /*66a0*/  IMAD.MOV.U32 R86, RZ, RZ, RZ ;  /* 0x000000ffff567224 */ /* 0x000fe200078e00ff */
[----:B------:R-:W-:Y:S02]  /*66b0*/  @P2 SEL R3, R4, R3, !P3 ;  /* 0x0000000304032207 */ /* 0x000fe40005800000 */
[----:B------:R-:W-:Y:S02]  /*66c0*/  CS2R R46, SRZ ;  /* 0x00000000002e7805 */ /* 0x000fe4000001ff00 */
[----:B------:R-:W-:Y:S02]  /*66d0*/  SHF.L.U32 R2, R75, 0x1f, RZ ;  /* 0x0000001f4b027819 */ /* 0x000fe400000006ff */
[----:B------:R-:W-:Y:S02]  /*66e0*/  CS2R R44, SRZ ;  /* 0x00000000002c7805 */ /* 0x000fe4000001ff00 */
[----:B------:R-:W-:Y:S02]  /*66f0*/  @!P4 LOP3.LUT R3, R3, 0x1, RZ, 0xc0, !PT ;  /* 0x000000010303c812 */ /* 0x000fe400078ec0ff */
[----:B------:R-:W-:Y:S02]  /*6700*/  CS2R R50, SRZ ;  /* 0x0000000000327805 */ /* 0x000fe4000001ff00 */
[----:B------:R-:W-:Y:S02]  /*6710*/  LEA.HI R25, R22, R22, RZ, 0x1 ;  /* 0x0000001616197211 */ /* 0x000fe400078f08ff */
[----:B------:R-:W-:Y:S02]  /*6720*/  CS2R R48, SRZ ;  /* 0x0000000000307805 */ /* 0x000fe4000001ff00 */
[----:B------:R-:W-:Y:S02]  /*6730*/  ISETP.NE.U32.OR P6, PT, R3, 0x1, P4 ;  /* 0x000000010300780c */ /* 0x000fe400027c5470 */
[----:B------:R-:W-:Y:S02]  /*6740*/  CS2R R54, SRZ ;  /* 0x0000000000367805 */ /* 0x000fe4000001ff00 */
[----:B------:R-:W-:Y:S01]  /*6750*/  LOP3.LUT P4, R72, R67, 0xff, RZ, 0xc0, !PT ;  /* 0x000000ff43487812 */ /* 0x000fe2000788c0ff */
[C---:B--2---:R-:W-:Y:S01]  /*6760*/  IMAD.SHL.U32 R0, R25.reuse, 0x80, RZ ;  /* 0x0000008019007824 */ /* 0x044fe200078e00ff */
[----:B------:R-:W-:Y:S02]  /*6770*/  SEL R3, RZ, 0xffffffff, P0 ;  /* 0xffffffffff037807 */ /* 0x000fe40000000000 */
[----:B------:R-:W-:Y:S02]  /*6780*/  CS2R R52, SRZ ;  /* 0x0000000000347805 */ /* 0x000fe4000001ff00 */
[----:B------:R-:W-:Y:S02]  /*6790*/  LOP3.LUT R25, R25, 0xffe, RZ, 0xc0, !PT ;  /* 0x00000ffe19197812 */ /* 0x000fe400078ec0ff */
[----:B------:R-:W-:Y:S02]  /*67a0*/  CS2R R58, SRZ ;  /* 0x00000000003a7805 */ /* 0x000fe4000001ff00 */
[----:B------:R-:W-:Y:S02]  /*67b0*/  @P1 SEL R3, R4, R3, !P4 ;  /* 0x0000000304031207 */ /* 0x000fe40006000000 */
[----:B------:R-:W-:Y:S02]  /*67c0*/  CS2R R56, SRZ ;  /* 0x0000000000387805 */ /* 0x000fe4000001ff00 */
[----:B------:R-:W-:Y:S01]  /*67d0*/  LOP3.LUT R0, R0, 0xffffff00, RZ, 0xc0, !PT ;  /* 0xffffff0000007812 */ /* 0x000fe200078ec0ff */
[----:B------:R-:W-:Y:S01]  /*67e0*/  IMAD.IADD R25, R22, 0x1, -R25 ;  /* 0x0000000116197824 */ /* 0x000fe200078e0a19 */
[----:B------:R-:W-:Y:S01]  /*67f0*/  LOP3.LUT R3, R3, 0x1, RZ, 0xc0, !PT ;  /* 0x0000000103037812 */ /* 0x000fe200078ec0ff */
[----:B------:R-:W-:Y:S01]  /*6800*/  VIADD R34, R82, 0x400 ;  /* 0x0000040052227836 */ /* 0x000fe20000000000 */
[----:B------:R-:W-:Y:S01]  /*6810*/  @P6 SHF.L.U32 R5, RZ, 0x1f, RZ ;  /* 0x0000001fff056819 */ /* 0x000fe200000006ff */
[----:B------:R-:W-:Y:S01]  /*6820*/  IMAD.IADD R0, R23, 0x1, R0 ;  /* 0x0000000117007824 */ /* 0x000fe200078e0200 */
[----:B------:R-:W-:Y:S01]  /*6830*/  ISETP.NE.U32.AND P5, PT, R3, 0x1, PT ;  /* 0x000000010300780c */ /* 0x000fe20003fa5070 */
[----:B------:R-:W-:Y:S01]  /*6840*/  IMAD.IADD R81, R76, 0x1, R82 ;  /* 0x000000014c517824 */ /* 0x000fe200078e0252 */
[----:B------:R-:W1:Y:S01]  /*6850*/  @P6 SYNCS.PHASECHK.TRANS64.TRYWAIT P3, [UR43+0x40], R5 ;  /* 0x00004005ff0065a7 */ /* 0x000e62000806112b */
[----:B------:R-:W-:Y:S01]  /*6860*/  P2R R80, PR, RZ, 0x40 ;  /* 0x00000040ff507803 */ /* 0x000fe20000000000 */
[----:B------:R-:W-:Y:S01]  /*6870*/  IMAD R25, R25, 0x100000, R0 ;  /* 0x0010000019197824 */ /* 0x000fe200078e0200 */
[----:B------:R-:W-:Y:S01]  /*6880*/  P2R R89, PR, RZ, 0x20 ;  /* 0x00000020ff597803 */ /* 0x000fe20000000000 */
[----:B------:R2:W3:Y:S01]  /*6890*/  SYNCS.PHASECHK.TRANS64.TRYWAIT P2, [R83+URZ+0xb0], R2 ;  /* 0x0000b002530075a7 */ /* 0x0004e200080411ff */
[----:B-1----:R-:W-:Y:S01]  /*68a0*/  @P6 SEL R88, RZ, 0x1, !P3 ;  /* 0x00000001ff586807 */ /* 0x002fe20005800000 */
[----:B--2---:R-:W-:Y:S06]  /*68b0*/  @!P6 BRA `(.L_x_102) ;  /* 0x000000000068e947 */ /* 0x004fec0003800000 */
[C---:B------:R-:W-:Y:S01]  /*68c0*/  @P5 IMAD R5, R77.reuse, 0x4, R34 ;  /* 0x000000044d055824 */ /* 0x040fe200078e0222 */
[----:B------:R-:W-:Y:S01]  /*68d0*/  ISETP.NE.AND P0, PT, R88, RZ, PT ;  /* 0x000000ff5800720c */ /* 0x000fe20003f05270 */
[----:B------:R-:W-:Y:S01]  /*68e0*/  @P5 IMAD R4, R77, 0x4, R82 ;  /* 0x000000044d045824 */ /* 0x000fe200078e0252 */
[----:B------:R-:W-:Y:S01]  /*68f0*/  BSSY B0, `(.L_x_103) ;  /* 0x000000e000007945 */ /* 0x000fe20003800000 */
[----:B------:R-:W-:Y:S01]  /*6900*/  IMAD.MOV.U32 R46, RZ, RZ, RZ ;  /* 0x000000ffff2e7224 */ /* 0x000fe200078e00ff */
[----:B------:R-:W-:Y:S01]  /*6910*/  CS2R R50, SRZ ;  /* 0x0000000000327805 */ /* 0x000fe2000001ff00 */
[----:B------:R-:W-:Y:S01]  /*6920*/  @P5 IMAD.IADD R5, R76, 0x1, R5 ;  /* 0x000000014c055824 */ /* 0x000fe200078e0205 */
[----:B------:R-:W-:Y:S02]  /*6930*/  CS2R R48, SRZ ;  /* 0x0000000000307805 */ /* 0x000fe4000001ff00 */
[----:B------:R-:W-:Y:S02]  /*6940*/  CS2R R44, SRZ ;  /* 0x00000000002c7805 */ /* 0x000fe4000001ff00 */
[----:B------:R-:W-:Y:S02]  /*6950*/  CS2R R58, SRZ ;  /* 0x00000000003a7805 */ /* 0x000fe4000001ff00 */
[----:B------:R-:W-:Y:S02]  /*6960*/  CS2R R56, SRZ ;  /* 0x0000000000387805 */ /* 0x000fe4000001ff00 */
[----:B------:R-:W-:Y:S02]  /*6970*/  CS2R R54, SRZ ;  /* 0x0000000000367805 */ /* 0x000fe4000001ff00 */
[----:B------:R-:W-:Y:S01]  /*6980*/  CS2R R52, SRZ ;  /* 0x0000000000347805 */ /* 0x000fe2000001ff00 */
[----:B------:R-:W-:Y:S06]  /*6990*/  @P0 BRA `(.L_x_104) ;  /* 0x00000000000c0947 */ /* 0x000fec0003800000 */
[----:B------:R-:W-:Y:S04]  /*69a0*/  SHF.L.U32 R3, RZ, 0x1f, RZ ;  /* 0x0000001fff037819 */ /* 0x000fe800000006ff */
[----:B------:R-:W1:Y:S02]  /*69b0*/  SYNCS.PHASECHK.TRANS64.TRYWAIT P0, [UR43+0x40], R3 ;  /* 0x00004003ff0075a7 */ /* 0x000e64000800112b */
[----:B-1----:R-:W-:Y:S05]  /*69c0*/  @!P0 BRA `(.L_x_105) ;  /* 0x0000005800a08947 */ /* 0x002fea0003800000 */
.L_x_104:
[----:B------:R-:W-:Y:S05]  /*69d0*/  BSYNC B0 ;  /* 0x0000000000007941 */ /* 0x000fea0003800000 */
.L_x_103:
[----:B------:R-:W-:Y:S01]  /*69e0*/  ISETP.NE.AND P0, PT, R89, RZ, PT ;  /* 0x000000ff5900720c */ /* 0x000fe20003f05270 */
[----:B------:R-:W-:Y:S11]  /*69f0*/  HFMA2 R86, -RZ, RZ, 0, 5.9604644775390625e-08 ;  /* 0x00000001ff567431 */ /* 0x000ff600000001ff */
[----:B------:R-:W-:Y:S01]  /*6a00*/  @!UPT UIADD3 URZ, UPT, UPT, URZ, URZ, URZ ;  /* 0x000000fffffff290 */ /* 0x000fe2000fffe0ff */
[----:B------:R-:W-:Y:S05]  /*6a10*/  @P0 WARPSYNC.ALL ;  /* 0x0000000000000948 */ /* 0x000fea0003800000 */
[----:B------:R2:W1:Y:S04]  /*6a20*/  @P0 LDSM.16.M88.4 R48, [R4+0x400] ;  /* 0x000400000430083b */ /* 0x0004680000000200 */
[----:B------:R2:W1:Y:S04]  /*6a30*/  @P0 LDSM.16.M88.4 R44, [R5] ;  /* 0x00000000052c083b */ /* 0x0004680000000200 */
[----:B------:R2:W1:Y:S04]  /*6a40*/  @P0 LDSM.16.M88.4 R56, [R87+UR43+0x400] ;  /* 0x0004002b5738083b */ /* 0x0004680008000200 */
[----:B------:R2:W1:Y:S02]  /*6a50*/  @P0 LDSM.16.M88.4 R52, [R81+0x400] ;  /* 0x000400005134083b */ /* 0x0004640000000200 */
.L_x_102:
[----:B------:R-:W-:Y:S05]  /*6a60*/  BSYNC B1 ;  /* 0x0000000000017941 */ /* 0x000fea0003800000 */
.L_x_101:
[----:B-1----:R-:W-:Y:S04]  /*6a70*/  SHF.R.U32.HI R3, RZ, 0x15, R25 ;  /* 0x00000015ff037819 */ /* 0x002fe80000011619 */
[----:B------:R-:W-:Y:S01]  /*6a80*/  LOP3.LUT P0, RZ, R3, 0x3, R68, 0x48, !PT ;  /* 0x0000000303ff7812 */ /* 0x000fe20007804844 */
[----:B------:R-:W-:Y:S01]  /*6a90*/  @!UPT UIADD3 URZ, UPT, UPT, URZ, URZ, URZ ;  /* 0x000000fffffff290 */ /* 0x000fe2000fffe0ff */
[----:B---3--:R-:W-:Y:S11]  /*6aa0*/  @P2 BRA `(.L_x_106) ;  /* 0x0000000000082947 */ /* 0x008ff60003800000 */
[----:B------:R-:W1:Y:S02]  /*6ab0*/  SYNCS.PHASECHK.TRANS64.TRYWAIT P1, [R83+URZ+0xb0], R2 ;  /* 0x0000b002530075a7 */ /* 0x000e6400080211ff */
[----:B-1----:R-:W-:Y:S05]  /*6ac0*/  @!P1 BRA `(.L_x_107) ;  /* 0x0000005800789947 */ /* 0x002fea0003800000 */
.L_x_106:
[----:B------:R-:W-:Y:S05]  /*6ad0*/  @!P0 BRA `(.L_x_108) ;  /* 0x0000000000408947 */ /* 0x000fea0003800000 */
[----:B------:R-:W2:Y:S01]  /*6ae0*/  LDCU.64 UR8, c[0x4][0x70] ;  /* 0x01000e00ff0877ac */ /* 0x000ea20008000a00 */
[----:B------:R-:W-:Y:S01]  /*6af0*/  MOV R3, 0x0 ;  /* 0x0000000000037802 */ /* 0x000fe20000000f00 */
[----:B------:R-:W-:Y:S02]  /*6b00*/  HFMA2 R12, -RZ, RZ, 0, 5.9604644775390625e-08 ;  /* 0x00000001ff0c7431 */ /* 0x000fe400000001ff */
[----:B------:R-:W-:Y:S02]  /*6b10*/  IMAD.MOV.U32 R8, RZ, RZ, 0x192 ;  /* 0x00000192ff087424 */ /* 0x000fe400078e00ff */
[----:B------:R-:W-:Y:S01]  /*6b20*/  IMAD.MOV.U32 R13, RZ, RZ, RZ ;  /* 0x000000ffff0d7224 */ /* 0x000fe200078e00ff */
[----:B------:R-:W3:Y:S01]  /*6b30*/  LDCU.64 UR6, c[0x4][0x78] ;  /* 0x01000f00ff0677ac */ /* 0x000ee20008000a00 */
[----:B-1----:R-:W1:Y:S01]  /*6b40*/  LDC.64 R2, c[0x4][R3] ;  /* 0x0100000003027b82 */ /* 0x002e620000000a00 */
[----:B------:R-:W5:Y:S01]  /*6b50*/  LDCU.64 UR4, c[0x4][0x10] ;  /* 0x01000200ff0477ac */ /* 0x000f620008000a00 */
[----:B--2---:R-:W-:Y:S01]  /*6b60*/  MOV R5, UR9 ;  /* 0x0000000900057c02 */ /* 0x004fe20008000f00 */
[----:B------:R-:W-:Y:S01]  /*6b70*/  IMAD.U32 R4, RZ, RZ, UR8 ;  /* 0x00000008ff047e24 */ /* 0x000fe2000f8e00ff */
[----:B---3--:R-:W-:Y:S01]  /*6b80*/  MOV R7, UR7 ;  /* 0x0000000700077c02 */ /* 0x008fe20008000f00 */
[----:B------:R-:W-:Y:S01]  /*6b90*/  IMAD.U32 R6, RZ, RZ, UR6 ;  /* 0x00000006ff067e24 */ /* 0x000fe2000f8e00ff */
[----:B-----5:R-:W-:Y:S01]  /*6ba0*/  MOV R11, UR5 ;  /* 0x00000005000b7c02 */ /* 0x020fe20008000f00 */
[----:B------:R-:W-:Y:S02]  /*6bb0*/  IMAD.U32 R10, RZ, RZ, UR4 ;  /* 0x00000004ff0a7e24 */ /* 0x000fe4000f8e00ff */
[----:B------:R-:W-:Y:S07]  /*6bc0*/  LEPC R20, `(.L_x_108) ;  /* 0x000000001014794e */ /* 0x000fee0000000000 */
[----:B-1--4-:R-:W-:Y:S05]  /*6bd0*/  CALL.ABS.NOINC R2 ;  /* 0x0000000002007343 */ /* 0x012fea0003c00000 */
.L_x_108:
[----:B------:R-:W-:Y:S01]  /*6be0*/  LOP3.LUT R20, R56, 0xffffe000, RZ, 0xc0, !PT ;  /* 0xffffe00038147812 */ /* 0x000fe200078ec0ff */
[----:B------:R-:W-:Y:S05]  /*6bf0*/  WARPSYNC.ALL ;  /* 0x0000000000007948 */ /* 0x000fea0003800000 */
[----:B------:R-:W-:Y:S01]  /*6c00*/  R2UR UR4, R25 ;  /* 0x00000000190472ca */ /* 0x000fe200000e0000 */
[----:B------:R-:W-:Y:S01]  /*6c10*/  IMAD.SHL.U32 R91, R77, 0x4, RZ ;  /* 0x000000044d5b7824 */ /* 0x000fe200078e00ff */
[----:B------:R-:W-:Y:S01]  /*6c20*/  LOP3.LUT R21, R57, 0xffffe000, RZ, 0xc0, !PT ;  /* 0xffffe00039157812 */ /* 0x000fe200078ec0ff */
[----:B------:R-:W-:Y:S01]  /*6c30*/  BSSY.RECONVERGENT B0, `(.L_x_109) ;  /* 0x0000059000007945 */ /* 0x000fe20003800200 */
[----:B------:R-:W-:Y:S02]  /*6c40*/  LOP3.LUT R26, R59, 0xffffe000, RZ, 0xc0, !PT ;  /* 0xffffe0003b1a7812 */ /* 0x000fe400078ec0ff */
[----:B------:R-:W-:Y:S02]  /*6c50*/  LOP3.LUT R32, R53, 0xffffe000, RZ, 0xc0, !PT ;  /* 0xffffe00035207812 */ /* 0x000fe400078ec0ff */
[----:B------:R-:W-:Y:S02]  /*6c60*/  LOP3.LUT R33, R54, 0xffffe000, RZ, 0xc0, !PT ;  /* 0xffffe00036217812 */ /* 0x000fe400078ec0ff */
[----:B------:R-:W-:Y:S02]  /*6c70*/  IADD3 R85, PT, PT, R34, R91, RZ ;  /* 0x0000005b22557210 */ /* 0x000fe40007ffe0ff */
[----:B------:R-:W-:Y:S01]  /*6c80*/  ISETP.NE.AND P0, PT, R78, RZ, PT ;  /* 0x000000ff4e00720c */ /* 0x000fe20003f05270 */
[----:B--2---:R-:W4:Y:S02]  /*6c90*/  LDTM.16dp128bit.x8 R4, tmem[UR4] ;  /* 0x00000004000479ee */ /* 0x004f240008180000 */
[----:B------:R-:W-:Y:S02]  /*6ca0*/  IMAD.IADD R84, R76, 0x1, R85 ;  /* 0x000000014c547824 */ /* 0x000fe400078e0255 */
[C---:B----4-:R-:W-:Y:S01]  /*6cb0*/  FMUL R0, R24.reuse, R4 ;  /* 0x0000000418007220 */ /* 0x050fe20000400000 */
[C---:B-1----:R-:W-:Y:S01]  /*6cc0*/  FMUL R2, R24.reuse, R5 ;  /* 0x0000000518027220 */ /* 0x042fe20000400000 */
[C---:B------:R-:W-:Y:S01]  /*6cd0*/  FMUL R3, R24.reuse, R6 ;  /* 0x0000000618037220 */ /* 0x040fe20000400000 */
[----:B------:R-:W-:Y:S01]  /*6ce0*/  FMUL R7, R24, R7 ;  /* 0x0000000718077220 */ /* 0x000fe20000400000 */
[C---:B------:R-:W-:Y:S01]  /*6cf0*/  FFMA R28, R27.reuse, R20, R0 ;  /* 0x000000141b1c7223 */ /* 0x040fe20000000000 */
[----:B------:R-:W-:Y:S01]  /*6d00*/  LOP3.LUT R20, R58, 0xffffe000, RZ, 0xc0, !PT ;  /* 0xffffe0003a147812 */ /* 0x000fe200078ec0ff */
[C---:B------:R-:W-:Y:S01]  /*6d10*/  FFMA R29, R27.reuse, R21, R2 ;  /* 0x000000151b1d7223 */ /* 0x040fe20000000002 */
[----:B------:R-:W-:Y:S01]  /*6d20*/  LOP3.LUT R21, R52, 0xffffe000, RZ, 0xc0, !PT ;  /* 0xffffe00034157812 */ /* 0x000fe200078ec0ff */
[C---:B------:R-:W-:Y:S01]  /*6d30*/  FMUL R4, R24.reuse, R8 ;  /* 0x0000000818047220 */ /* 0x040fe20000400000 */
[----:B------:R-:W-:Y:S01]  /*6d40*/  F2FP.TF32.F32.PACK_B R28, R28 ;  /* 0x0000001cff1c723e */ /* 0x000fe200024050ff */
[----:B------:R-:W-:Y:S01]  /*6d50*/  FFMA R30, R27, R20, R3 ;  /* 0x000000141b1e7223 */ /* 0x000fe20000000003 */
[----:B------:R-:W-:Y:S01]  /*6d60*/  LOP3.LUT R20, R55, 0xffffe000, RZ, 0xc0, !PT ;  /* 0xffffe00037147812 */ /* 0x000fe200078ec0ff */
[C---:B------:R-:W-:Y:S01]  /*6d70*/  FMUL R5, R24.reuse, R9 ;  /* 0x0000000918057220 */ /* 0x040fe20000400000 */
[----:B------:R-:W-:Y:S01]  /*6d80*/  F2FP.TF32.F32.PACK_B R29, R29 ;  /* 0x0000001dff1d723e */ /* 0x000fe200024050ff */
[C---:B------:R-:W-:Y:S01]  /*6d90*/  FMUL R6, R24.reuse, R10 ;  /* 0x0000000a18067220 */ /* 0x040fe20000400000 */
[----:B------:R-:W-:Y:S01]  /*6da0*/  F2FP.TF32.F32.PACK_B R30, R30 ;  /* 0x0000001eff1e723e */ /* 0x000fe200024050ff */
[----:B------:R-:W-:Y:S01]  /*6db0*/  FFMA R31, R27, R26, R7 ;  /* 0x0000001a1b1f7223 */ /* 0x000fe20000000007 */
[----:B------:R-:W-:Y:S01]  /*6dc0*/  LOP3.LUT R26, R49, 0xffffe000, RZ, 0xc0, !PT ;  /* 0xffffe000311a7812 */ /* 0x000fe200078ec0ff */
[----:B------:R-:W-:Y:S01]  /*6dd0*/  FMUL R11, R24, R11 ;  /* 0x0000000b180b7220 */ /* 0x000fe20000400000 */
[C---:B------:R-:W-:Y:S01]  /*6de0*/  FFMA R4, R27.reuse, R21, R4 ;  /* 0x000000151b047223 */ /* 0x040fe20000000004 */
[----:B------:R-:W-:Y:S01]  /*6df0*/  LOP3.LUT R21, R48, 0xffffe000, RZ, 0xc0, !PT ;  /* 0xffffe00030157812 */ /* 0x000fe200078ec0ff */
[C---:B------:R-:W-:Y:S01]  /*6e00*/  FFMA R5, R27.reuse, R32, R5 ;  /* 0x000000201b057223 */ /* 0x040fe20000000005 */
[----:B------:R-:W-:Y:S01]  /*6e10*/  F2FP.TF32.F32.PACK_B R31, R31 ;  /* 0x0000001fff1f723e */ /* 0x000fe200024050ff */
        /* <DEDUP_REMOVED lines=8> */
[----:B------:R1:W-:Y:S01]  /*6ea0*/  STSM.16.M88.4 [R82+0x400], R28 ;  /* 0x0004001c52007844 */ /* 0x0003e20000000200 */
[----:B------:R-:W-:Y:S01]  /*6eb0*/  F2FP.TF32.F32.PACK_B R6, R6 ;  /* 0x00000006ff06723e */ /* 0x000fe200024050ff */
[C---:B------:R-:W-:Y:S01]  /*6ec0*/  FMUL R10, R24.reuse, R14 ;  /* 0x0000000e180a7220 */ /* 0x040fe20000400000 */
[----:B------:R-:W-:Y:S01]  /*6ed0*/  F2FP.TF32.F32.PACK_B R7, R7 ;  /* 0x00000007ff07723e */ /* 0x000fe200024050ff */
[----:B------:R-:W-:Y:S01]  /*6ee0*/  FMUL R15, R24, R15 ;  /* 0x0000000f180f7220 */ /* 0x000fe20000400000 */
[C---:B------:R-:W-:Y:S01]  /*6ef0*/  FFMA R8, R27.reuse, R21, R8 ;  /* 0x000000151b087223 */ /* 0x040fe20000000008 */
[C---:B------:R-:W-:Y:S01]  /*6f00*/  FFMA R9, R27.reuse, R26, R9 ;  /* 0x0000001a1b097223 */ /* 0x040fe20000000009 */
[C---:B------:R-:W-:Y:S01]  /*6f10*/  FFMA R10, R27.reuse, R33, R10 ;  /* 0x000000211b0a7223 */ /* 0x040fe2000000000a */
[----:B------:R1:W-:Y:S01]  /*6f20*/  STSM.16.M88.4 [R81+0x400], R4 ;  /* 0x0004000451007844 */ /* 0x0003e20000000200 */
[----:B------:R-:W-:Y:S01]  /*6f30*/  LOP3.LUT R21, R44, 0xffffe000, RZ, 0xc0, !PT ;  /* 0xffffe0002c157812 */ /* 0x000fe200078ec0ff */
[----:B------:R-:W-:Y:S01]  /*6f40*/  FFMA R11, R27, R20, R15 ;  /* 0x000000141b0b7223 */ /* 0x000fe2000000000f */
[----:B------:R-:W-:Y:S01]  /*6f50*/  LOP3.LUT R20, R45, 0xffffe000, RZ, 0xc0, !PT ;  /* 0xffffe0002d147812 */ /* 0x000fe200078ec0ff */
[C---:B------:R-:W-:Y:S01]  /*6f60*/  FMUL R12, R24.reuse, R16 ;  /* 0x00000010180c7220 */ /* 0x040fe20000400000 */
[----:B------:R-:W-:Y:S01]  /*6f70*/  FMUL R13, R24, R17 ;  /* 0x00000011180d7220 */ /* 0x000fe20000400000 */
[----:B------:R-:W-:Y:S01]  /*6f80*/  LOP3.LUT R33, R46, 0xffffe000, RZ, 0xc0, !PT ;  /* 0xffffe0002e217812 */ /* 0x000fe200078ec0ff */
[C---:B------:R-:W-:Y:S01]  /*6f90*/  FMUL R14, R24.reuse, R18 ;  /* 0x00000012180e7220 */ /* 0x040fe20000400000 */
[----:B------:R-:W-:Y:S01]  /*6fa0*/  LOP3.LUT R26, R47, 0xffffe000, RZ, 0xc0, !PT ;  /* 0xffffe0002f1a7812 */ /* 0x000fe200078ec0ff */
[----:B------:R-:W-:Y:S01]  /*6fb0*/  FMUL R19, R24, R19 ;  /* 0x0000001318137220 */ /* 0x000fe20000400000 */
[C---:B------:R-:W-:Y:S01]  /*6fc0*/  FFMA R12, R27.reuse, R21, R12 ;  /* 0x000000151b0c7223 */ /* 0x040fe2000000000c */
[C---:B------:R-:W-:Y:S01]  /*6fd0*/  FFMA R13, R27.reuse, R20, R13 ;  /* 0x000000141b0d7223 */ /* 0x040fe2000000000d */
[C---:B------:R-:W-:Y:S01]  /*6fe0*/  FFMA R14, R27.reuse, R33, R14 ;  /* 0x000000211b0e7223 */ /* 0x040fe2000000000e */
[----:B------:R-:W-:Y:S01]  /*6ff0*/  FFMA R15, R27, R26, R19 ;  /* 0x0000001a1b0f7223 */ /* 0x000fe20000000013 */
[----:B------:R-:W-:Y:S02]  /*7000*/  F2FP.TF32.F32.PACK_B R8, R8 ;  /* 0x00000008ff08723e */ /* 0x000fe400024050ff */
[----:B------:R-:W-:Y:S02]  /*7010*/  F2FP.TF32.F32.PACK_B R9, R9 ;  /* 0x00000009ff09723e */ /* 0x000fe400024050ff */
[----:B------:R-:W-:Y:S02]  /*7020*/  F2FP.TF32.F32.PACK_B R10, R10 ;  /* 0x0000000aff0a723e */ /* 0x000fe400024050ff */
[----:B------:R-:W-:Y:S02]  /*7030*/  F2FP.TF32.F32.PACK_B R11, R11 ;  /* 0x0000000bff0b723e */ /* 0x000fe400024050ff */
[----:B------:R-:W-:Y:S02]  /*7040*/  F2FP.TF32.F32.PACK_B R12, R12 ;  /* 0x0000000cff0c723e */ /* 0x000fe400024050ff */
[----:B------:R-:W-:Y:S01]  /*7050*/  F2FP.TF32.F32.PACK_B R13, R13 ;  /* 0x0000000dff0d723e */ /* 0x000fe200024050ff */
[----:B------:R1:W-:Y:S01]  /*7060*/  STSM.16.M88.4 [R85], R8 ;  /* 0x0000000855007844 */ /* 0x0003e20000000200 */
[----:B------:R-:W-:Y:S02]  /*7070*/  F2FP.TF32.F32.PACK_B R14, R14 ;  /* 0x0000000eff0e723e */ /* 0x000fe400024050ff */
[----:B------:R-:W-:Y:S05]  /*7080*/  F2FP.TF32.F32.PACK_B R15, R15 ;  /* 0x0000000fff0f723e */ /* 0x000fea00024050ff */
[----:B------:R1:W-:Y:S01]  /*7090*/  STSM.16.M88.4 [R84], R12 ;  /* 0x0000000c54007844 */ /* 0x0003e20000000200 */
[----:B------:R-:W-:Y:S01]  /*70a0*/  @!PT LDS RZ, [RZ] ;  /* 0x00000000fffff984 */ /* 0x000fe20000000800 */
[----:B------:R-:W-:Y:S01]  /*70b0*/  @!PT LDS RZ, [RZ] ;  /* 0x00000000fffff984 */ /* 0x000fe20000000800 */
[----:B------:R-:W-:Y:S01]  /*70c0*/  @!PT LDS RZ, [RZ] ;  /* 0x00000000fffff984 */ /* 0x000fe20000000800 */
[----:B------:R-:W-:Y:S01]  /*70d0*/  @!PT LDS RZ, [RZ] ;  /* 0x00000000fffff984 */ /* 0x000fe20000000800 */
[----:B------:R2:W-:Y:S07]  /*70e0*/  MEMBAR.ALL.CTA ;  /* 0x0000000000007992 */ /* 0x0005ee0000008000 */
[----:B--2---:R-:W2:Y:S02]  /*70f0*/  FENCE.VIEW.ASYNC.S ;  /* 0x00000000000073c6 */ /* 0x004ea40000000000 */
[----:B--2---:R-:W-:Y:S06]  /*7100*/  BAR.SYNC.DEFER_BLOCKING 0x1, 0x80 ;  /* 0x0042000000007b1d */ /* 0x004fec0000010000 */
[----:B------:R-:W-:Y:S05]  /*7110*/  @P0 BRA `(.L_x_110) ;  /* 0x0000000000280947 */ /* 0x000fea0003800000 */
[----:B------:R-:W-:Y:S01]  /*7120*/  UIADD3 UR4, UPT, UPT, UR43, 0x400, URZ ;  /* 0x000004002b047890 */ /* 0x000fe2000fffe0ff */
[----:B------:R-:W-:Y:S05]  /*7130*/  UMOV UR51, UR36 ;  /* 0x0000002400337c82 */ /* 0x000fea0008000000 */
[----:B------:R-:W-:Y:S01]  /*7140*/  MOV R71, UR4 ;  /* 0x0000000400477c02 */ /* 0x000fe20008000f00 */
[----:B------:R-:W-:Y:S03]  /*7150*/  UIADD3 UR4, UP0, UPT, UR54, 0x680, URZ ;  /* 0x0000068036047890 */ /* 0x000fe6000ff1e0ff */
[----:B------:R-:W-:Y:S01]  /*7160*/  R2UR UR48, R71 ;  /* 0x00000000473072ca */ /* 0x000fe200000e0000 */
[----:B------:R-:W-:Y:S11]  /*7170*/  UIADD3.X UR5, UPT, UPT, URZ, UR55, URZ, UP0, !UPT ;  /* 0x00000037ff057290 */ /* 0x000ff600087fe4ff */
[----:B------:R-:W-:Y:S01]  /*7180*/  @!UPT UIADD3 URZ, UPT, UPT, URZ, URZ, URZ ;  /* 0x000000fffffff290 */ /* 0x000fe2000fffe0ff */
[----:B------:R2:W-:Y:S01]  /*7190*/  UTMASTG.3D [UR48], [UR4] ;  /* 0x00000030040073b5 */ /* 0x0005e20008010000 */
[----:B------:R0:W-:Y:S01]  /*71a0*/  UTMACMDFLUSH ;  /* 0x00000000000079b7 */ /* 0x0001e20000000000 */
[----:B--2---:R-:W-:Y:S04]  /*71b0*/  DEPBAR.LE SB0, 0x1 ;  /* 0x000080400000791a */ /* 0x004fe80000000000 */
.L_x_110:
[----:B------:R-:W-:Y:S05]  /*71c0*/  BSYNC.RECONVERGENT B0 ;  /* 0x0000000000007941 */ /* 0x000fea0003800200 */
.L_x_109:
[----:B------:R-:W-:Y:S01]  /*71d0*/  BAR.SYNC.DEFER_BLOCKING 0x1, 0x80 ;  /* 0x0042000000007b1d */ /* 0x000fe20000010000 */
[----:B------:R-:W-:Y:S01]  /*71e0*/  ISETP.NE.AND P1, PT, R80, RZ, PT ;  /* 0x000000ff5000720c */ /* 0x000fe20003f25270 */
[----:B------:R-:W-:Y:S01]  /*71f0*/  UISETP.NE.AND UP0, UPT, UR52, URZ, UPT ;  /* 0x000000ff3400728c */ /* 0x000fe2000bf05270 */
[----:B------:R-:W-:Y:S11]  /*7200*/  LEA R3, R86, UR43, 0x3 ;  /* 0x0000002b56037c11 */ /* 0x000ff6000f8e18ff */
[----:B-1----:R-:W-:Y:S01]  /*7210*/  @P1 SHF.L.U32 R4, RZ, 0x1f, RZ ;  /* 0x0000001fff041819 */ /* 0x002fe200000006ff */
[----:B------:R-:W-:Y:S06]  /*7220*/  BRA.U !UP0, `(.L_x_111) ;  /* 0x0000000108247547 */ /* 0x000fec000b800000 */
[----:B------:R-:W1:Y:S01]  /*7230*/  S2R R0, SR_CgaCtaId ;  /* 0x0000000000007919 */ /* 0x000e620000008800 */
[----:B------:R-:W-:Y:S01]  /*7240*/  IMAD.U32 R2, RZ, RZ, UR47 ;  /* 0x0000002fff027e24 */ /* 0x000fe2000f8e00ff */
[----:B------:R-:W-:Y:S04]  /*7250*/  UIADD3 UR4, UPT, UPT, UR47, 0x1, URZ ;  /* 0x000000012f047890 */ /* 0x000fe8000fffe0ff */
[----:B------:R-:W-:Y:S01]  /*7260*/  @P1 LEA R2, R2, UR43, 0x3 ;  /* 0x0000002b02021c11 */ /* 0x000fe2000f8e18ff */
[----:B------:R-:W-:Y:S04]  /*7270*/  UISETP.NE.AND UP0, UPT, UR4, 0x4, UPT ;  /* 0x000000040400788c */ /* 0x000fe8000bf05270 */
[----:B------:R-:W-:Y:S01]  /*7280*/  @P1 VIADD R5, R2, 0x60 ;  /* 0x0000006002051836 */ /* 0x000fe20000000000 */
[----:B------:R-:W-:Y:S04]  /*7290*/  USEL UR47, UR4, URZ, UP0 ;  /* 0x000000ff042f7287 */ /* 0x000fe80008000000 */
[----:B-1----:R-:W-:Y:S04]  /*72a0*/  @P1 PRMT R0, R0, 0x654, R5 ;  /* 0x0000065400001816 */ /* 0x002fe80000000005 */
[----:B------:R1:W-:Y:S04]  /*72b0*/  @P1 SYNCS.ARRIVE.TRANS64.RED.A1T0 RZ, [R0+URZ], RZ ;  /* 0x000000ff00ff19a7 */ /* 0x0003e800081004ff */
.L_x_111:
[----:B------:R-:W2:Y:S01]  /*72c0*/  @P1 SYNCS.PHASECHK.TRANS64.TRYWAIT P0, [R3+URZ+0x40], R4 ;  /* 0x00004004030015a7 */ /* 0x000ea200080011ff */
[----:B------:R-:W-:Y:S01]  /*72d0*/  BSSY B1, `(.L_x_112) ;  /* 0x0000017000017945 */ /* 0x000fe20003800000 */
[----:B--2---:R-:W-:Y:S03]  /*72e0*/  @P1 SEL R88, RZ, 0x1, !P0 ;  /* 0x00000001ff581807 */ /* 0x004fe60004000000 */
[----:B------:R-:W-:Y:S05]  /*72f0*/  @!P1 BRA `(.L_x_113) ;  /* 0x0000000000509947 */ /* 0x000fea0003800000 */
[----:B------:R-:W-:Y:S01]  /*7300*/  ISETP.NE.AND P1, PT, R89, RZ, PT ;  /* 0x000000ff5900720c */ /* 0x000fe20003f25270 */
[----:B------:R-:W-:Y:S01]  /*7310*/  BSSY B0, `(.L_x_114) ;  /* 0x000000a000007945 */ /* 0x000fe20003800000 */
[----:B------:R-:W-:Y:S11]  /*7320*/  ISETP.NE.AND P0, PT, R88, RZ, PT ;  /* 0x000000ff5800720c */ /* 0x000ff60003f05270 */
[----:B------:R-:W-:Y:S04]  /*7330*/  @P1 IMAD R4, R86, 0x2000, R87 ;  /* 0x0000200056041824 */ /* 0x000fe800078e0257 */
[----:B------:R-:W-:Y:S05]  /*7340*/  @P1 VIADD R2, R4, UR43 ;  /* 0x0000002b04021c36 */ /* 0x000fea0008000000 */
[----:B------:R-:W-:Y:S01]  /*7350*/  @P1 IADD3 R5, PT, PT, R91, R2, RZ ;  /* 0x000000025b051210 */ /* 0x000fe20007ffe0ff */
[----:B------:R-:W-:Y:S01]  /*7360*/  @P1 IMAD.IADD R2, R76, 0x1, R2 ;  /* 0x000000014c021824 */ /* 0x000fe200078e0202 */
[----:B------:R-:W-:Y:S06]  /*7370*/  @P0 BRA `(.L_x_115) ;  /* 0x00000000000c0947 */ /* 0x000fec0003800000 */
[----:B-1----:R-:W-:Y:S04]  /*7380*/  SHF.L.U32 R0, RZ, 0x1f, RZ ;  /* 0x0000001fff007819 */ /* 0x002fe800000006ff */
[----:B------:R-:W1:Y:S02]  /*7390*/  SYNCS.PHASECHK.TRANS64.TRYWAIT P0, [R3+URZ+0x40], R0 ;  /* 0x00004000030075a7 */ /* 0x000e6400080011ff */
[----:B-1----:R-:W-:Y:S05]  /*73a0*/  @!P0 BRA `(.L_x_116) ;  /* 0x0000005000548947 */ /* 0x002fea0003800000 */
.L_x_115:
[----:B------:R-:W-:Y:S05]  /*73b0*/  BSYNC B0 ;  /* 0x0000000000007941 */ /* 0x000fea0003800000 */
.L_x_114:
[----:B------:R-:W-:Y:S02]  /*73c0*/  ISETP.NE.AND P0, PT, R89, RZ, PT ;  /* 0x000000ff5900720c */ /* 0x000fe40003f05270 */
[----:B------:R-:W-:Y:S11]  /*73d0*/  IADD3 R86, PT, PT, R86, 0x1, RZ ;  /* 0x0000000156567810 */ /* 0x000ff60007ffe0ff */
[----:B-1----:R-:W-:Y:S01]  /*73e0*/  @P0 IMAD.IADD R0, R76, 0x1, R5 ;  /* 0x000000014c000824 */ /* 0x002fe200078e0205 */
[----:B------:R-:W-:Y:S05]  /*73f0*/  @P0 WARPSYNC.ALL ;  /* 0x0000000000000948 */ /* 0x000fea0003800000 */
[----:B------:R2:W3:Y:S04]  /*7400*/  @P0 LDSM.16.M88.4 R56, [R4+UR43+0x400] ;  /* 0x0004002b0438083b */ /* 0x0004e80008000200 */
[----:B------:R2:W4:Y:S04]  /*7410*/  @P0 LDSM.16.M88.4 R52, [R2+0x400] ;  /* 0x000400000234083b */ /* 0x0005280000000200 */
[----:B------:R2:W1:Y:S04]  /*7420*/  @P0 LDSM.16.M88.4 R48, [R5+0x400] ;  /* 0x000400000530083b */ /* 0x0004680000000200 */
[----:B------:R2:W1:Y:S02]  /*7430*/  @P0 LDSM.16.M88.4 R44, [R0+0x400] ;  /* 0x00040000002c083b */ /* 0x0004640000000200 */
.L_x_113:
[----:B------:R-:W-:Y:S05]  /*7440*/  BSYNC B1 ;  /* 0x0000000000017941 */ /* 0x000fea0003800000 */
.L_x_112:
[----:B------:R-:W-:Y:S05]  /*7450*/  VIADD R3, R25, 0x20 ;  /* 0x0000002019037836 */ /* 0x000fea0000000000 */
[----:B------:R-:W-:Y:S04]  /*7460*/  SHF.R.U32.HI R3, RZ, 0x15, R3 ;  /* 0x00000015ff037819 */ /* 0x000fe80000011603 */
[----:B------:R-:W-:Y:S11]  /*7470*/  LOP3.LUT P0, RZ, R3, 0x3, R68, 0x48, !PT ;  /* 0x0000000303ff7812 */ /* 0x000ff60007804844 */
[----:B------:R-:W-:Y:S02]  /*7480*/  @!UPT UIADD3 URZ, UPT, UPT, URZ, URZ, URZ ;  /* 0x000000fffffff290 */ /* 0x000fe4000fffe0ff */
[----:B------:R-:W-:Y:S05]  /*7490*/  @!P0 BRA `(.L_x_117) ;  /* 0x0000000000408947 */ /* 0x000fea0003800000 */
[----:B------:R-:W5:Y:S01]  /*74a0*/  LDCU.64 UR8, c[0x4][0x70] ;  /* 0x01000e00ff0877ac */ /* 0x000f620008000a00 */
[----:B------:R-:W-:Y:S01]  /*74b0*/  MOV R3, 0x0 ;  /* 0x0000000000037802 */ /* 0x000fe20000000f00 */
[----:B------:R-:W-:Y:S02]  /*74c0*/  HFMA2 R12, -RZ, RZ, 0, 5.9604644775390625e-08 ;  /* 0x00000001ff0c7431 */ /* 0x000fe400000001ff */
[----:B------:R-:W-:Y:S02]  /*74d0*/  IMAD.MOV.U32 R8, RZ, RZ, 0x192 ;  /* 0x00000192ff087424 */ /* 0x000fe400078e00ff */
[----:B------:R-:W-:Y:S01]  /*74e0*/  IMAD.MOV.U32 R13, RZ, RZ, RZ ;  /* 0x000000ffff0d7224 */ /* 0x000fe200078e00ff */
[----:B------:R-:W3:Y:S01]  /*74f0*/  LDCU.64 UR6, c[0x4][0x78] ;  /* 0x01000f00ff0677ac */ /* 0x000ee20008000a00 */
[----:B--2---:R-:W2:Y:S01]  /*7500*/  LDC.64 R2, c[0x4][R3] ;  /* 0x0100000003027b82 */ /* 0x004ea20000000a00 */
[----:B------:R-:W4:Y:S01]  /*7510*/  LDCU.64 UR4, c[0x4][0x10] ;  /* 0x01000200ff0477ac */ /* 0x000f220008000a00 */
[----:B-----5:R-:W-:Y:S01]  /*7520*/  MOV R5, UR9 ;  /* 0x0000000900057c02 */ /* 0x020fe20008000f00 */
[----:B------:R-:W-:Y:S01]  /*7530*/  IMAD.U32 R4, RZ, RZ, UR8 ;  /* 0x00000008ff047e24 */ /* 0x000fe2000f8e00ff */
[----:B---3--:R-:W-:Y:S01]  /*7540*/  MOV R7, UR7 ;  /* 0x0000000700077c02 */ /* 0x008fe20008000f00 */
[----:B------:R-:W-:Y:S01]  /*7550*/  IMAD.U32 R6, RZ, RZ, UR6 ;  /* 0x00000006ff067e24 */ /* 0x000fe2000f8e00ff */
[----:B----4-:R-:W-:Y:S01]  /*7560*/  MOV R11, UR5 ;  /* 0x00000005000b7c02 */ /* 0x010fe20008000f00 */
[----:B------:R-:W-:Y:S02]  /*7570*/  IMAD.U32 R10, RZ, RZ, UR4 ;  /* 0x00000004ff0a7e24 */ /* 0x000fe4000f8e00ff */
[----:B------:R-:W-:Y:S07]  /*7580*/  LEPC R20, `(.L_x_117) ;  /* 0x000000001014794e */ /* 0x000fee0000000000 */
[----:B-12---:R-:W-:Y:S05]  /*7590*/  CALL.ABS.NOINC R2 ;  /* 0x0000000002007343 */ /* 0x006fea0003c00000 */
.L_x_117:
[----:B---3--:R-:W-:Y:S01]  /*75a0*/  LOP3.LUT R20, R56, 0xffffe000, RZ, 0xc0, !PT ;  /* 0xffffe00038147812 */ /* 0x008fe200078ec0ff */
[----:B------:R-:W-:Y:S05]  /*75b0*/  WARPSYNC.ALL ;  /* 0x0000000000007948 */ /* 0x000fea0003800000 */
[----:B------:R-:W-:Y:S01]  /*75c0*/  R2UR UR4, R25 ;  /* 0x00000000190472ca */ /* 0x000fe200000e0000 */
[----:B------:R-:W3:Y:S01]  /*75d0*/  S2R R90, SR_CgaCtaId ;  /* 0x00000000005a7919 */ /* 0x000ee20000008800 */
[----:B------:R-:W-:Y:S01]  /*75e0*/  LOP3.LUT R21, R57, 0xffffe000, RZ, 0xc0, !PT ;  /* 0xffffe00039157812 */ /* 0x000fe200078ec0ff */
[----:B------:R-:W-:Y:S01]  /*75f0*/  IMAD.U32 R40, RZ, RZ, UR47 ;  /* 0x0000002fff287e24 */ /* 0x000fe2000f8e00ff */
[----:B------:R-:W-:Y:S01]  /*7600*/  LOP3.LUT R41, R58, 0xffffe000, RZ, 0xc0, !PT ;  /* 0xffffe0003a297812 */ /* 0x000fe200078ec0ff */
[----:B------:R-:W-:Y:S01]  /*7610*/  BSSY.RECONVERGENT B0, `(.L_x_118) ;  /* 0x000005b000007945 */ /* 0x000fe20003800200 */
[----:B-1----:R-:W-:Y:S02]  /*7620*/  LOP3.LUT R26, R48, 0xffffe000, RZ, 0xc0, !PT ;  /* 0xffffe000301a7812 */ /* 0x002fe400078ec0ff */
[----:B------:R-:W-:Y:S02]  /*7630*/  ISETP.NE.AND P6, PT, R80, RZ, PT ;  /* 0x000000ff5000720c */ /* 0x000fe40003fc5270 */
[----:B------:R-:W-:Y:S03]  /*7640*/  ISETP.NE.AND P0, PT, R78, RZ, PT ;  /* 0x000000ff4e00720c */ /* 0x000fe60003f05270 */
[----:B--2---:R-:W1:Y:S08]  /*7650*/  LDTM.16dp128bit.x8 R4, tmem[UR4+0x20] ;  /* 0x00002004000479ee */ /* 0x004e700008180000 */
[----:B------:R-:W-:Y:S02]  /*7660*/  @P6 LEA R40, R40, UR43, 0x3 ;  /* 0x0000002b28286c11 */ /* 0x000fe4000f8e18ff */
[----:B------:R-:W-:Y:S03]  /*7670*/  @P6 SHF.L.U32 R92, RZ, 0x1f, RZ ;  /* 0x0000001fff5c6819 */ /* 0x000fe600000006ff */
[----:B------:R-:W-:Y:S01]  /*7680*/  @P6 VIADD R93, R40, 0x60 ;  /* 0x00000060285d6836 */ /* 0x000fe20000000000 */
[----:B------:R-:W-:Y:S04]  /*7690*/  LEA R40, R86, UR43, 0x3 ;  /* 0x0000002b56287c11 */ /* 0x000fe8000f8e18ff */
[----:B---3--:R-:W-:Y:S01]  /*76a0*/  @P6 PRMT R93, R90, 0x654, R93 ;  /* 0x000006545a5d6816 */ /* 0x008fe2000000005d */
[C---:B-1----:R-:W-:Y:S01]  /*76b0*/  FMUL R0, R24.reuse, R4 ;  /* 0x0000000418007220 */ /* 0x042fe20000400000 */
[C---:B------:R-:W-:Y:S01]  /*76c0*/  FMUL R2, R24.reuse, R5 ;  /* 0x0000000518027220 */ /* 0x040fe20000400000 */
[C---:B------:R-:W-:Y:S01]  /*76d0*/  FMUL R3, R24.reuse, R10 ;  /* 0x0000000a18037220 */ /* 0x040fe20000400000 */
[----:B------:R-:W-:Y:S01]  /*76e0*/  FMUL R4, R24, R11 ;  /* 0x0000000b18047220 */ /* 0x000fe20000400000 */
[C---:B------:R-:W-:Y:S01]  /*76f0*/  FFMA R28, R27.reuse, R20, R0 ;  /* 0x000000141b1c7223 */ /* 0x040fe20000000000 */
[----:B----4-:R-:W-:Y:S01]  /*7700*/  LOP3.LUT R20, R52, 0xffffe000, RZ, 0xc0, !PT ;  /* 0xffffe00034147812 */ /* 0x010fe200078ec0ff */
        /* <DEDUP_REMOVED lines=8> */
[----:B------:R-:W-:Y:S01]  /*7790*/  FFMA R31, R27, R21, R2 ;  /* 0x000000151b1f7223 */ /* 0x000fe20000000002 */
[----:B------:R-:W-:Y:S01]  /*77a0*/  LOP3.LUT R21, R53, 0xffffe000, RZ, 0xc0, !PT ;  /* 0xffffe00035157812 */ /* 0x000fe200078ec0ff */
[C---:B------:R-:W-:Y:S01]  /*77b0*/  FMUL R0, R24.reuse, R8 ;  /* 0x0000000818007220 */ /* 0x040fe20000400000 */
[----:B------:R-:W-:Y:S01]  /*77c0*/  F2FP.TF32.F32.PACK_B R30, R30 ;  /* 0x0000001eff1e723e */ /* 0x000fe200024050ff */
[----:B------:R-:W-:Y:S01]  /*77d0*/  FMUL R2, R24, R9 ;  /* 0x0000000918027220 */ /* 0x000fe20000400000 */
[----:B------:R-:W-:Y:S01]  /*77e0*/  F2FP.TF32.F32.PACK_B R31, R31 ;  /* 0x0000001fff1f723e */ /* 0x000fe200024050ff */
[C---:B------:R-:W-:Y:S01]  /*77f0*/  FFMA R32, R27.reuse, R20, R0 ;  /* 0x000000141b207223 */ /* 0x040fe20000000000 */
[----:B------:R-:W-:Y:S01]  /*7800*/  LOP3.LUT R20, R54, 0xffffe000, RZ, 0xc0, !PT ;  /* 0xffffe00036147812 */ /* 0x000fe200078ec0ff */
[----:B------:R-:W-:Y:S01]  /*7810*/  FFMA R33, R27, R21, R2 ;  /* 0x000000151b217223 */ /* 0x000fe20000000002 */
[----:B------:R-:W-:Y:S01]  /*7820*/  LOP3.LUT R21, R49, 0xffffe000, RZ, 0xc0, !PT ;  /* 0xffffe00031157812 */ /* 0x000fe200078ec0ff */
[----:B------:R1:W-:Y:S01]  /*7830*/  STSM.16.M88.4 [R82+0x2400], R28 ;  /* 0x0024001c52007844 */ /* 0x0003e20000000200 */
[----:B------:R-:W-:Y:S01]  /*7840*/  F2FP.TF32.F32.PACK_B R32, R32 ;  /* 0x00000020ff20723e */ /* 0x000fe200024050ff */
[C---:B------:R-:W-:Y:S01]  /*7850*/  FFMA R34, R27.reuse, R20, R3 ;  /* 0x000000141b227223 */ /* 0x040fe20000000003 */
[----:B------:R-:W-:Y:S01]  /*7860*/  LOP3.LUT R20, R50, 0xffffe000, RZ, 0xc0, !PT ;  /* 0xffffe00032147812 */ /* 0x000fe200078ec0ff */
[C---:B------:R-:W-:Y:S01]  /*7870*/  FMUL R5, R24.reuse, R12 ;  /* 0x0000000c18057220 */ /* 0x040fe20000400000 */
[----:B------:R-:W-:Y:S01]  /*7880*/  F2FP.TF32.F32.PACK_B R33, R33 ;  /* 0x00000021ff21723e */ /* 0x000fe200024050ff */
[C---:B------:R-:W-:Y:S01]  /*7890*/  FMUL R6, R24.reuse, R13 ;  /* 0x0000000d18067220 */ /* 0x040fe20000400000 */
[----:B------:R-:W-:Y:S01]  /*78a0*/  F2FP.TF32.F32.PACK_B R34, R34 ;  /* 0x00000022ff22723e */ /* 0x000fe200024050ff */
[----:B------:R-:W-:Y:S01]  /*78b0*/  FMUL R7, R24, R14 ;  /* 0x0000000e18077220 */ /* 0x000fe20000400000 */
[----:B------:R-:W-:Y:S01]  /*78c0*/  FFMA R35, R27, R41, R4 ;  /* 0x000000291b237223 */ /* 0x000fe20000000004 */
[----:B------:R-:W-:Y:S01]  /*78d0*/  LOP3.LUT R41, R51, 0xffffe000, RZ, 0xc0, !PT ;  /* 0xffffe00033297812 */ /* 0x000fe200078ec0ff */
[C---:B------:R-:W-:Y:S01]  /*78e0*/  FFMA R36, R27.reuse, R26, R5 ;  /* 0x0000001a1b247223 */ /* 0x040fe20000000005 */
[----:B------:R-:W-:Y:S01]  /*78f0*/  LOP3.LUT R26, R46, 0xffffe000, RZ, 0xc0, !PT ;  /* 0xffffe0002e1a7812 */ /* 0x000fe200078ec0ff */
[C---:B------:R-:W-:Y:S01]  /*7900*/  FFMA R37, R27.reuse, R21, R6 ;  /* 0x000000151b257223 */ /* 0x040fe20000000006 */
[----:B------:R-:W-:Y:S01]  /*7910*/  FMUL R8, R24, R15 ;  /* 0x0000000f18087220 */ /* 0x000fe20000400000 */
[----:B------:R-:W-:Y:S01]  /*7920*/  FFMA R38, R27, R20, R7 ;  /* 0x000000141b267223 */ /* 0x000fe20000000007 */
[----:B------:R-:W-:Y:S01]  /*7930*/  LOP3.LUT R20, R44, 0xffffe000, RZ, 0xc0, !PT ;  /* 0xffffe0002c147812 */ /* 0x000fe200078ec0ff */
[C---:B------:R-:W-:Y:S01]  /*7940*/  FMUL R9, R24.reuse, R16 ;  /* 0x0000001018097220 */ /* 0x040fe20000400000 */
[----:B------:R-:W-:Y:S01]  /*7950*/  LOP3.LUT R21, R45, 0xffffe000, RZ, 0xc0, !PT ;  /* 0xffffe0002d157812 */ /* 0x000fe200078ec0ff */
[----:B------:R-:W-:Y:S01]  /*7960*/  FFMA R39, R27, R41, R8 ;  /* 0x000000291b277223 */ /* 0x000fe20000000008 */
[C---:B------:R-:W-:Y:S01]  /*7970*/  FMUL R10, R24.reuse, R17 ;  /* 0x00000011180a7220 */ /* 0x040fe20000400000 */
[C---:B------:R-:W-:Y:S01]  /*7980*/  FMUL R11, R24.reuse, R18 ;  /* 0x00000012180b7220 */ /* 0x040fe20000400000 */
[----:B------:R-:W-:Y:S01]  /*7990*/  LOP3.LUT R41, R47, 0xffffe000, RZ, 0xc0, !PT ;  /* 0xffffe0002f297812 */ /* 0x000fe200078ec0ff */
[----:B------:R-:W-:Y:S01]  /*79a0*/  FMUL R12, R24, R19 ;  /* 0x00000013180c7220 */ /* 0x000fe20000400000 */
[----:B------:R-:W-:Y:S02]  /*79b0*/  F2FP.TF32.F32.PACK_B R35, R35 ;  /* 0x00000023ff23723e */ /* 0x000fe400024050ff */
[----:B------:R-:W-:Y:S02]  /*79c0*/  F2FP.TF32.F32.PACK_B R36, R36 ;  /* 0x00000024ff24723e */ /* 0x000fe400024050ff */
[----:B------:R-:W-:Y:S01]  /*79d0*/  F2FP.TF32.F32.PACK_B R37, R37 ;  /* 0x00000025ff25723e */ /* 0x000fe200024050ff */
[----:B------:R2:W-:Y:S01]  /*79e0*/  STSM.16.M88.4 [R81+0x2400], R32 ;  /* 0x0024002051007844 */ /* 0x0005e20000000200 */
[----:B------:R-:W-:Y:S01]  /*79f0*/  F2FP.TF32.F32.PACK_B R38, R38 ;  /* 0x00000026ff26723e */ /* 0x000fe200024050ff */
[C---:B-1----:R-:W-:Y:S01]  /*7a00*/  FFMA R28, R27.reuse, R20, R9 ;  /* 0x000000141b1c7223 */ /* 0x042fe20000000009 */
[C---:B------:R-:W-:Y:S01]  /*7a10*/  FFMA R29, R27.reuse, R21, R10 ;  /* 0x000000151b1d7223 */ /* 0x040fe2000000000a */
[C---:B------:R-:W-:Y:S01]  /*7a20*/  FFMA R30, R27.reuse, R26, R11 ;  /* 0x0000001a1b1e7223 */ /* 0x040fe2000000000b */
[----:B------:R-:W-:Y:S01]  /*7a30*/  FFMA R31, R27, R41, R12 ;  /* 0x000000291b1f7223 */ /* 0x000fe2000000000c */
[----:B------:R-:W-:Y:S02]  /*7a40*/  F2FP.TF32.F32.PACK_B R39, R39 ;  /* 0x00000027ff27723e */ /* 0x000fe400024050ff */
[----:B------:R-:W-:Y:S02]  /*7a50*/  F2FP.TF32.F32.PACK_B R28, R28 ;  /* 0x0000001cff1c723e */ /* 0x000fe400024050ff */
[----:B------:R-:W-:Y:S01]  /*7a60*/  F2FP.TF32.F32.PACK_B R29, R29 ;  /* 0x0000001dff1d723e */ /* 0x000fe200024050ff */
[----:B------:R2:W-:Y:S01]  /*7a70*/  STSM.16.M88.4 [R85+0x2000], R36 ;  /* 0x0020002455007844 */ /* 0x0005e20000000200 */
[----:B------:R-:W-:Y:S02]  /*7a80*/  F2FP.TF32.F32.PACK_B R30, R30 ;  /* 0x0000001eff1e723e */ /* 0x000fe400024050ff */
[----:B------:R-:W-:Y:S05]  /*7a90*/  F2FP.TF32.F32.PACK_B R31, R31 ;  /* 0x0000001fff1f723e */ /* 0x000fea00024050ff */
[----:B------:R2:W-:Y:S01]  /*7aa0*/  STSM.16.M88.4 [R84+0x2000], R28 ;  /* 0x0020001c54007844 */ /* 0x0005e20000000200 */
[----:B------:R-:W-:Y:S01]  /*7ab0*/  @!PT LDS RZ, [RZ] ;  /* 0x00000000fffff984 */ /* 0x000fe20000000800 */
[----:B------:R-:W-:Y:S01]  /*7ac0*/  @!PT LDS RZ, [RZ] ;  /* 0x00000000fffff984 */ /* 0x000fe20000000800 */
[----:B------:R-:W-:Y:S01]  /*7ad0*/  @!PT LDS RZ, [RZ] ;  /* 0x00000000fffff984 */ /* 0x000fe20000000800 */
[----:B------:R-:W-:Y:S01]  /*7ae0*/  @!PT LDS RZ, [RZ] ;  /* 0x00000000fffff984 */ /* 0x000fe20000000800 */
[----:B------:R1:W-:Y:S07]  /*7af0*/  MEMBAR.ALL.CTA ;  /* 0x0000000000007992 */ /* 0x0003ee0000008000 */
[----:B-1----:R-:W1:Y:S02]  /*7b00*/  FENCE.VIEW.ASYNC.S ;  /* 0x00000000000073c6 */ /* 0x002e640000000000 */
[----:B-1----:R-:W-:Y:S06]  /*7b10*/  BAR.SYNC.DEFER_BLOCKING 0x1, 0x80 ;  /* 0x0042000000007b1d */ /* 0x002fec0000010000 */
[----:B------:R-:W-:Y:S05]  /*7b20*/  @P0 BRA `(.L_x_119) ;  /* 0x0000000000240947 */ /* 0x000fea0003800000 */
[----:B------:R-:W-:Y:S02]  /*7b30*/  UIADD3 UR4, UP0, UPT, UR54, 0x680, URZ ;  /* 0x0000068036047890 */ /* 0x000fe4000ff1e0ff */
[----:B------:R-:W-:Y:S02]  /*7b40*/  UIADD3 UR9, UPT, UPT, UR49, 0x20, URZ ;  /* 0x0000002031097890 */ /* 0x000fe4000fffe0ff */
[----:B------:R-:W-:Y:S02]  /*7b50*/  UIADD3 UR8, UPT, UPT, UR43, 0x2400, URZ ;  /* 0x000024002b087890 */ /* 0x000fe4000fffe0ff */
[----:B------:R-:W-:Y:S01]  /*7b60*/  UIADD3.X UR5, UPT, UPT, URZ, UR55, URZ, UP0, !UPT ;  /* 0x00000037ff057290 */ /* 0x000fe200087fe4ff */
[----:B------:R-:W-:Y:S01]  /*7b70*/  UMOV UR10, UR50 ;  /* 0x00000032000a7c82 */ /* 0x000fe20008000000 */
[----:B------:R-:W-:Y:S07]  /*7b80*/  UMOV UR11, UR36 ;  /* 0x00000024000b7c82 */ /* 0x000fee0008000000 */
[----:B------:R1:W-:Y:S01]  /*7b90*/  UTMASTG.3D [UR8], [UR4] ;  /* 0x00000008040073b5 */ /* 0x0003e20008010000 */
[----:B------:R0:W-:Y:S01]  /*7ba0*/  UTMACMDFLUSH ;  /* 0x00000000000079b7 */ /* 0x0001e20000000000 */
[----:B-1----:R-:W-:Y:S04]  /*7bb0*/  DEPBAR.LE SB0, 0x1 ;  /* 0x000080400000791a */ /* 0x002fe80000000000 */
.L_x_119:
[----:B------:R-:W-:Y:S05]  /*7bc0*/  BSYNC.RECONVERGENT B0 ;  /* 0x0000000000007941 */ /* 0x000fea0003800200 */
.L_x_118:
[----:B------:R-:W-:Y:S01]  /*7bd0*/  BAR.SYNC.DEFER_BLOCKING 0x1, 0x80 ;  /* 0x0042000000007b1d */ /* 0x000fe20000010000 */
[----:B------:R-:W-:Y:S04]  /*7be0*/  UIADD3 UR4, UPT, UPT, UR47, 0x1, URZ ;  /* 0x000000012f047890 */ /* 0x000fe8000fffe0ff */
[----:B------:R-:W-:Y:S04]  /*7bf0*/  UISETP.NE.AND UP0, UPT, UR4, 0x4, UPT ;  /* 0x000000040400788c */ /* 0x000fe8000bf05270 */
[----:B------:R-:W-:Y:S01]  /*7c00*/  USEL UR46, UR4, URZ, UP0 ;  /* 0x000000ff042e7287 */ /* 0x000fe20008000000 */
[----:B------:R1:W-:Y:S01]  /*7c10*/  @P6 SYNCS.ARRIVE.TRANS64.RED.A1T0 RZ, [R93+URZ], RZ ;  /* 0x000000ff5dff69a7 */ /* 0x0003e200081004ff */
[----:B------:R-:W-:Y:S01]  /*7c20*/  BSSY B1, `(.L_x_120) ;  /* 0x0000018000017945 */ /* 0x000fe20003800000 */
[----:B------:R-:W3:Y:S02]  /*7c30*/  @P6 SYNCS.PHASECHK.TRANS64.TRYWAIT P0, [R40+URZ+0x40], R92 ;  /* 0x0000405c280065a7 */ /* 0x000ee400080011ff */
[----:B---3--:R-:W-:Y:S01]  /*7c40*/  @P6 SEL R88, RZ, 0x1, !P0 ;  /* 0x00000001ff586807 */ /* 0x008fe20004000000 */
[----:B-1----:R-:W-:Y:S06]  /*7c50*/  @!P6 BRA `(.L_x_121) ;  /* 0x000000000050e947 */ /* 0x002fec0003800000 */
        /* <DEDUP_REMOVED lines=8> */
[----:B------:R-:W-:Y:S04]  /*7ce0*/  SHF.L.U32 R5, RZ, 0x1f, RZ ;  /* 0x0000001fff057819 */ /* 0x000fe800000006ff */
[----:B------:R-:W1:Y:S02]  /*7cf0*/  SYNCS.PHASECHK.TRANS64.TRYWAIT P0, [R40+URZ+0x40], R5 ;  /* 0x00004005280075a7 */ /* 0x000e6400080011ff */
[----:B-1----:R-:W-:Y:S05]  /*7d00*/  @!P0 BRA `(.L_x_124) ;  /* 0x0000004800108947 */ /* 0x002fea0003800000 */
.L_x_123:
[----:B------:R-:W-:Y:S05]  /*7d10*/  BSYNC B0 ;  /* 0x0000000000007941 */ /* 0x000fea0003800000 */
.L_x_122:
[----:B------:R-:W-:Y:S02]  /*7d20*/  ISETP.NE.AND P0, PT, R89, RZ, PT ;  /* 0x000000ff5900720c */ /* 0x000fe40003f05270 */
[----:B------:R-:W-:Y:S11]  /*7d30*/  IADD3 R86, PT, PT, R86, 0x1, RZ ;  /* 0x0000000156567810 */ /* 0x000ff60007ffe0ff */
[----:B------:R-:W-:Y:S01]  /*7d40*/  @P0 IMAD.IADD R4, R76, 0x1, R3 ;  /* 0x000000014c040824 */ /* 0x000fe200078e0203 */
[----:B------:R-:W-:Y:S05]  /*7d50*/  @P0 WARPSYNC.ALL ;  /* 0x0000000000000948 */ /* 0x000fea0003800000 */
[----:B------:R3:W4:Y:S04]  /*7d60*/  @P0 LDSM.16.M88.4 R56, [R2+UR43+0x400] ;  /* 0x0004002b0238083b */ /* 0x0007280008000200 */
[----:B------:R3:W1:Y:S04]  /*7d70*/  @P0 LDSM.16.M88.4 R52, [R0+0x400] ;  /* 0x000400000034083b */ /* 0x0006680000000200 */
[----:B------:R3:W1:Y:S04]  /*7d80*/  @P0 LDSM.16.M88.4 R48, [R3+0x400] ;  /* 0x000400000330083b */ /* 0x0006680000000200 */
[----:B------:R3:W1:Y:S02]  /*7d90*/  @P0 LDSM.16.M88.4 R44, [R4+0x400] ;  /* 0x00040000042c083b */ /* 0x0006640000000200 */
.L_x_121:
[----:B------:R-:W-:Y:S05]  /*7da0*/  BSYNC B1 ;  /* 0x0000000000017941 */ /* 0x000fea0003800000 */
.L_x_120:
[----:B---3--:R-:W-:Y:S05]  /*7db0*/  VIADD R3, R25, 0x40 ;  /* 0x0000004019037836 */ /* 0x008fea0000000000 */
[----:B------:R-:W-:Y:S04]  /*7dc0*/  SHF.R.U32.HI R3, RZ, 0x15, R3 ;  /* 0x00000015ff037819 */ /* 0x000fe80000011603 */
[----:B------:R-:W-:Y:S11]  /*7dd0*/  LOP3.LUT P0, RZ, R3, 0x3, R68, 0x48, !PT ;  /* 0x0000000303ff7812 */ /* 0x000ff60007804844 */
[----:B------:R-:W-:Y:S02]  /*7de0*/  @!UPT UIADD3 URZ, UPT, UPT, URZ, URZ, URZ ;  /* 0x000000fffffff290 */ /* 0x000fe4000fffe0ff */
[----:B------:R-:W-:Y:S05]  /*7df0*/  @!P0 BRA `(.L_x_125) ;  /* 0x0000000000408947 */ /* 0x000fea0003800000 */
[----:B------:R-:W1:Y:S01]  /*7e00*/  LDCU.64 UR8, c[0x4][0x70] ;  /* 0x01000e00ff0877ac */ /* 0x000e620008000a00 */
[----:B------:R-:W-:Y:S01]  /*7e10*/  MOV R3, 0x0 ;  /* 0x0000000000037802 */ /* 0x000fe20000000f00 */
[----:B------:R-:W-:Y:S02]  /*7e20*/  HFMA2 R12, -RZ, RZ, 0, 5.9604644775390625e-08 ;  /* 0x00000001ff0c7431 */ /* 0x000fe400000001ff */
[----:B------:R-:W-:Y:S02]  /*7e30*/  IMAD.MOV.U32 R8, RZ, RZ, 0x192 ;  /* 0x00000192ff087424 */ /* 0x000fe400078e00ff */
[----:B------:R-:W-:Y:S01]  /*7e40*/  IMAD.MOV.U32 R13, RZ, RZ, RZ ;  /* 0x000000ffff0d7224 */ /* 0x000fe200078e00ff */
[----:B------:R-:W3:Y:S01]  /*7e50*/  LDCU.64 UR6, c[0x4][0x78] ;  /* 0x01000f00ff0677ac */ /* 0x000ee20008000a00 */
[----:B------:R-:W2:Y:S01]  /*7e60*/  LDC.64 R2, c[0x4][R3] ;  /* 0x0100000003027b82 */ /* 0x000ea20000000a00 */
[----:B------:R-:W5:Y:S01]  /*7e70*/  LDCU.64 UR4, c[0x4][0x10] ;  /* 0x01000200ff0477ac */ /* 0x000f620008000a00 */
[----:B-1----:R-:W-:Y:S01]  /*7e80*/  MOV R5, UR9 ;  /* 0x0000000900057c02 */ /* 0x002fe20008000f00 */
[----:B------:R-:W-:Y:S01]  /*7e90*/  IMAD.U32 R4, RZ, RZ, UR8 ;  /* 0x00000008ff047e24 */ /* 0x000fe2000f8e00ff */
[----:B---3--:R-:W-:Y:S01]  /*7ea0*/  MOV R7, UR7 ;  /* 0x0000000700077c02 */ /* 0x008fe20008000f00 */
[----:B------:R-:W-:Y:S01]  /*7eb0*/  IMAD.U32 R6, RZ, RZ, UR6 ;  /* 0x00000006ff067e24 */ /* 0x000fe2000f8e00ff */
[----:B-----5:R-:W-:Y:S01]  /*7ec0*/  MOV R11, UR5 ;  /* 0x00000005000b7c02 */ /* 0x020fe20008000f00 */
[----:B------:R-:W-:Y:S02]  /*7ed0*/  IMAD.U32 R10, RZ, RZ, UR4 ;  /* 0x00000004ff0a7e24 */ /* 0x000fe4000f8e00ff */
[----:B------:R-:W-:Y:S07]  /*7ee0*/  LEPC R20, `(.L_x_125) ;  /* 0x000000001014794e */ /* 0x000fee0000000000 */
[----:B--2-4-:R-:W-:Y:S05]  /*7ef0*/  CALL.ABS.NOINC R2 ;  /* 0x0000000002007343 */ /* 0x014fea0003c00000 */
.L_x_125:
[----:B----4-:R-:W-:Y:S01]  /*7f00*/  LOP3.LUT R20, R56, 0xffffe000, RZ, 0xc0, !PT ;  /* 0xffffe00038147812 */ /* 0x010fe200078ec0ff */
[----:B------:R-:W-:Y:S05]  /*7f10*/  WARPSYNC.ALL ;  /* 0x0000000000007948 */ /* 0x000fea0003800000 */
[----:B------:R-:W-:Y:S01]  /*7f20*/  R2UR UR4, R25 ;  /* 0x00000000190472ca */ /* 0x000fe200000e0000 */
[----:B------:R-:W-:Y:S01]  /*7f30*/  IMAD.U32 R92, RZ, RZ, UR46 ;  /* 0x0000002eff5c7e24 */ /* 0x000fe2000f8e00ff */
[----:B------:R-:W-:Y:S01]  /*7f40*/  LOP3.LUT R21, R57, 0xffffe000, RZ, 0xc0, !PT ;  /* 0xffffe00039157812 */ /* 0x000fe200078ec0ff */
[----:B------:R-:W-:Y:S01]  /*7f50*/  BSSY.RECONVERGENT B0, `(.L_x_126) ;  /* 0x000005c000007945 */ /* 0x000fe20003800200 */
[----:B------:R-:W-:Y:S02]  /*7f60*/  LOP3.LUT R41, R58, 0xffffe000, RZ, 0xc0, !PT ;  /* 0xffffe0003a297812 */ /* 0x000fe400078ec0ff */
[----:B-1----:R-:W-:Y:S02]  /*7f70*/  LOP3.LUT R26, R54, 0xffffe000, RZ, 0xc0, !PT ;  /* 0xffffe000361a7812 */ /* 0x002fe400078ec0ff */
[----:B------:R-:W-:Y:S02]  /*7f80*/  LOP3.LUT R40, R50, 0xffffe000, RZ, 0xc0, !PT ;  /* 0xffffe00032287812 */ /* 0x000fe400078ec0ff */
[----:B------:R-:W-:Y:S02]  /*7f90*/  ISETP.NE.AND P6, PT, R80, RZ, PT ;  /* 0x000000ff5000720c */ /* 0x000fe40003fc5270 */
[----:B------:R-:W-:Y:S01]  /*7fa0*/  ISETP.NE.AND P0, PT, R78, RZ, PT ;  /* 0x000000ff4e00720c */ /* 0x000fe20003f05270 */
[----:B------:R-:W1:Y:S10]  /*7fb0*/  LDTM.16dp128bit.x8 R4, tmem[UR4+0x40] ;  /* 0x00004004000479ee */ /* 0x000e740008180000 */
[----:B------:R-:W-:Y:S05]  /*7fc0*/  @P6 LEA R92, R92, UR43, 0x3 ;  /* 0x0000002b5c5c6c11 */ /* 0x000fea000f8e18ff */
[----:B------:R-:W-:Y:S05]  /*7fd0*/  @P6 VIADD R93, R92, 0x60 ;  /* 0x000000605c5d6836 */ /* 0x000fea0000000000 */
[----:B------:R-:W-:Y:S01]  /*7fe0*/  @P6 PRMT R93, R90, 0x654, R93 ;  /* 0x000006545a5d6816 */ /* 0x000fe2000000005d */
[C---:B-1----:R-:W-:Y:S01]  /*7ff0*/  FMUL R0, R24.reuse, R4 ;  /* 0x0000000418007220 */ /* 0x042fe20000400000 */
[C---:B------:R-:W-:Y:S01]  /*8000*/  FMUL R2, R24.reuse, R5 ;  /* 0x0000000518027220 */ /* 0x040fe20000400000 */
[C---:B------:R-:W-:Y:S01]  /*8010*/  FMUL R3, R24.reuse, R10 ;  /* 0x0000000a18037220 */ /* 0x040fe20000400000 */
[----:B------:R-:W-:Y:S01]  /*8020*/  FMUL R4, R24, R11 ;  /* 0x0000000b18047220 */ /* 0x000fe20000400000 */
[C---:B--2---:R-:W-:Y:S01]  /*8030*/  FFMA R28, R27.reuse, R20, R0 ;  /* 0x000000141b1c7223 */ /* 0x044fe20000000000 */
[----:B------:R-:W-:Y:S01]  /*8040*/  LOP3.LUT R20, R52, 0xffffe000, RZ, 0xc0, !PT ;  /* 0xffffe00034147812 */ /* 0x000fe200078ec0ff */
        /* <DEDUP_REMOVED lines=14> */
[----:B------:R-:W-:Y:S01]  /*8130*/  FFMA R32, R27, R20, R0 ;  /* 0x000000141b207223 */ /* 0x000fe20000000000 */
        /* <DEDUP_REMOVED lines=12> */
[----:B------:R-:W-:Y:S01]  /*8200*/  LEA R3, R86, UR43, 0x3 ;  /* 0x0000002b56037c11 */ /* 0x000fe2000f8e18ff */
[C---:B------:R-:W-:Y:S01]  /*8210*/  FFMA R35, R27.reuse, R20, R4 ;  /* 0x000000141b237223 */ /* 0x040fe20000000004 */
[----:B------:R-:W-:Y:S01]  /*8220*/  LOP3.LUT R20, R44, 0xffffe000, RZ, 0xc0, !PT ;  /* 0xffffe0002c147812 */ /* 0x000fe200078ec0ff */
[C---:B------:R-:W-:Y:S01]  /*8230*/  FMUL R8, R24.reuse, R15 ;  /* 0x0000000f18087220 */ /* 0x040fe20000400000 */
[----:B------:R-:W-:Y:S01]  /*8240*/  @P6 SHF.L.U32 R14, RZ, 0x1f, RZ ;  /* 0x0000001fff0e6819 */ /* 0x000fe200000006ff */
[C---:B------:R-:W-:Y:S01]  /*8250*/  FFMA R36, R27.reuse, R26, R5 ;  /* 0x0000001a1b247223 */ /* 0x040fe20000000005 */
[C---:B------:R-:W-:Y:S01]  /*8260*/  FFMA R37, R27.reuse, R21, R6 ;  /* 0x000000151b257223 */ /* 0x040fe20000000006 */
[----:B------:R-:W-:Y:S01]  /*8270*/  FFMA R38, R27, R40, R7 ;  /* 0x000000281b267223 */ /* 0x000fe20000000007 */
[C---:B------:R-:W-:Y:S01]  /*8280*/  FMUL R9, R24.reuse, R16 ;  /* 0x0000001018097220 */ /* 0x040fe20000400000 */
[----:B------:R-:W-:Y:S01]  /*8290*/  LOP3.LUT R21, R45, 0xffffe000, RZ, 0xc0, !PT ;  /* 0xffffe0002d157812 */ /* 0x000fe200078ec0ff */
[----:B------:R-:W-:Y:S01]  /*82a0*/  FFMA R39, R27, R41, R8 ;  /* 0x000000291b277223 */ /* 0x000fe20000000008 */
[----:B------:R-:W-:Y:S01]  /*82b0*/  FMUL R10, R24, R17 ;  /* 0x00000011180a7220 */ /* 0x000fe20000400000 */
[----:B------:R-:W-:Y:S01]  /*82c0*/  LOP3.LUT R26, R46, 0xffffe000, RZ, 0xc0, !PT ;  /* 0xffffe0002e1a7812 */ /* 0x000fe200078ec0ff */
[C---:B------:R-:W-:Y:S01]  /*82d0*/  FMUL R11, R24.reuse, R18 ;  /* 0x00000012180b7220 */ /* 0x040fe20000400000 */
[----:B------:R-:W-:Y:S01]  /*82e0*/  LOP3.LUT R41, R47, 0xffffe000, RZ, 0xc0, !PT ;  /* 0xffffe0002f297812 */ /* 0x000fe200078ec0ff */
[----:B------:R-:W-:Y:S01]  /*82f0*/  FMUL R12, R24, R19 ;  /* 0x00000013180c7220 */ /* 0x000fe20000400000 */
[----:B------:R-:W-:Y:S02]  /*8300*/  F2FP.TF32.F32.PACK_B R35, R35 ;  /* 0x00000023ff23723e */ /* 0x000fe400024050ff */
[----:B------:R-:W-:Y:S02]  /*8310*/  F2FP.TF32.F32.PACK_B R36, R36 ;  /* 0x00000024ff24723e */ /* 0x000fe400024050ff */
[----:B------:R-:W-:Y:S01]  /*8320*/  F2FP.TF32.F32.PACK_B R37, R37 ;  /* 0x00000025ff25723e */ /* 0x000fe200024050ff */
[----:B------:R2:W-:Y:S01]  /*8330*/  STSM.16.M88.4 [R81+0x4400], R32 ;  /* 0x0044002051007844 */ /* 0x0005e20000000200 */
[C---:B-1----:R-:W-:Y:S01]  /*8340*/  FFMA R28, R27.reuse, R20, R9 ;  /* 0x000000141b1c7223 */ /* 0x042fe20000000009 */
[C---:B------:R-:W-:Y:S01]  /*8350*/  FFMA R29, R27.reuse, R21, R10 ;  /* 0x000000151b1d7223 */ /* 0x040fe2000000000a */
[C---:B------:R-:W-:Y:S01]  /*8360*/  FFMA R30, R27.reuse, R26, R11 ;  /* 0x0000001a1b1e7223 */ /* 0x040fe2000000000b */
[----:B------:R-:W-:Y:S01]  /*8370*/  FFMA R31, R27, R41, R12 ;  /* 0x000000291b1f7223 */ /* 0x000fe2000000000c */
[----:B------:R-:W-:Y:S02]  /*8380*/  F2FP.TF32.F32.PACK_B R38, R38 ;  /* 0x00000026ff26723e */ /* 0x000fe400024050ff */
        /* <DEDUP_REMOVED lines=24> */
.L_x_127:
[----:B------:R-:W-:Y:S05]  /*8510*/  BSYNC.RECONVERGENT B0 ;  /* 0x0000000000007941 */ /* 0x000fea0003800200 */
.L_x_126:
[----:B------:R-:W-:Y:S01]  /*8520*/  BAR.SYNC.DEFER_BLOCKING 0x1, 0x80 ;  /* 0x0042000000007b1d */ /* 0x000fe20000010000 */
[----:B------:R-:W-:Y:S01]  /*8530*/  UIADD3 UR4, UPT, UPT, UR46, 0x1, URZ ;  /* 0x000000012e047890 */ /* 0x000fe2000fffe0ff */
[----:B------:R-:W-:Y:S03]  /*8540*/  HFMA2 R92, -RZ, RZ, 0, 0 ;  /* 0x00000000ff5c7431 */ /* 0x000fe600000001ff */
        /* <DEDUP_REMOVED lines=18> */
.L_x_131:
[----:B------:R-:W-:Y:S05]  /*8670*/  BSYNC B0 ;  /* 0x0000000000007941 */ /* 0x000fea0003800000 */
.L_x_130:
[----:B------:R-:W-:Y:S01]  /*8680*/  ISETP.NE.AND P0, PT, R89, RZ, PT ;  /* 0x000000ff5900720c */ /* 0x000fe20003f05270 */
[----:B------:R-:W-:Y:S11]  /*8690*/  VIADD R86, R86, 0x1 ;  /* 0x0000000156567836 */ /* 0x000ff60000000000 */
[----:B------:R-:W-:Y:S01]  /*86a0*/  @!UPT UIADD3 URZ, UPT, UPT, URZ, URZ, URZ ;  /* 0x000000fffffff290 */ /* 0x000fe2000fffe0ff */
[----:B-1----:R-:W-:Y:S01]  /*86b0*/  @P0 IMAD.IADD R3, R76, 0x1, R5 ;  /* 0x000000014c030824 */ /* 0x002fe200078e0205 */
[----:B------:R-:W-:Y:S05]  /*86c0*/  @P0 WARPSYNC.ALL ;  /* 0x0000000000000948 */ /* 0x000fea0003800000 */
[----:B------:R1:W3:Y:S04]  /*86d0*/  @P0 LDSM.16.M88.4 R56, [R2+UR43+0x400] ;  /* 0x0004002b0238083b */ /* 0x0002e80008000200 */
[----:B------:R1:W4:Y:S04]  /*86e0*/  @P0 LDSM.16.M88.4 R52, [R0+0x400] ;  /* 0x000400000034083b */ /* 0x0003280000000200 */
[----:B------:R1:W1:Y:S04]  /*86f0*/  @P0 LDSM.16.M88.4 R48, [R5+0x400] ;  /* 0x000400000530083b */ /* 0x0002680000000200 */
[----:B------:R1:W1:Y:S01]  /*8700*/  @P0 LDSM.16.M88.4 R44, [R3+0x400] ;  /* 0x00040000032c083b */ /* 0x0002620000000200 */
[C---:B------:R-:W-:Y:S04]  /*8710*/  ISETP.NE.AND P0, PT, R86.reuse, 0x4, PT ;  /* 0x000000045600780c */ /* 0x040fe80003f05270 */
[----:B------:R-:W-:Y:S02]  /*8720*/  SEL R86, R86, RZ, P0 ;  /* 0x000000ff56567207 */ /* 0x000fe40000000000 */
[----:B------:R-:W-:Y:S02]  /*8730*/  SEL R92, RZ, 0x1, P0 ;  /* 0x00000001ff5c7807 */ /* 0x000fe40000000000 */
.L_x_129:
[----:B------:R-:W-:Y:S05]  /*8740*/  BSYNC B1 ;  /* 0x0000000000017941 */ /* 0x000fea0003800000 */
.L_x_128:
[----:B-1----:R-:W-:Y:S05]  /*8750*/  VIADD R3, R25, 0x60 ;  /* 0x0000006019037836 */ /* 0x002fea0000000000 */
        /* <DEDUP_REMOVED lines=9> */
[----:B------:R-:W5:Y:S01]  /*87f0*/  LDCU.64 UR6, c[0x4][0x78] ;  /* 0x01000f00ff0677ac */ /* 0x000f620008000a00 */
[----:B------:R-:W2:Y:S01]  /*8800*/  LDC.64 R2, c[0x4][R3] ;  /* 0x0100000003027b82 */ /* 0x000ea20000000a00 */
[----:B------:R-:W3:Y:S01]  /*8810*/  LDCU.64 UR4, c[0x4][0x10] ;  /* 0x01000200ff0477ac */ /* 0x000ee20008000a00 */
[----:B-1----:R-:W-:Y:S01]  /*8820*/  MOV R5, UR9 ;  /* 0x0000000900057c02 */ /* 0x002fe20008000f00 */
[----:B------:R-:W-:Y:S01]  /*8830*/  IMAD.U32 R4, RZ, RZ, UR8 ;  /* 0x00000008ff047e24 */ /* 0x000fe2000f8e00ff */
[----:B-----5:R-:W-:Y:S01]  /*8840*/  MOV R7, UR7 ;  /* 0x0000000700077c02 */ /* 0x020fe20008000f00 */
[----:B------:R-:W-:Y:S01]  /*8850*/  IMAD.U32 R6, RZ, RZ, UR6 ;  /* 0x00000006ff067e24 */ /* 0x000fe2000f8e00ff */
[----:B---3--:R-:W-:Y:S01]  /*8860*/  MOV R11, UR5 ;  /* 0x00000005000b7c02 */ /* 0x008fe20008000f00 */
[----:B------:R-:W-:Y:S02]  /*8870*/  IMAD.U32 R10, RZ, RZ, UR4 ;  /* 0x00000004ff0a7e24 */ /* 0x000fe4000f8e00ff */
[----:B------:R-:W-:Y:S07]  /*8880*/  LEPC R20, `(.L_x_133) ;  /* 0x000000001014794e */ /* 0x000fee0000000000 */
[----:B--2-4-:R-:W-:Y:S05]  /*8890*/  CALL.ABS.NOINC R2 ;  /* 0x0000000002007343 */ /* 0x014fea0003c00000 */
.L_x_133:
[----:B---3--:R-:W-:Y:S01]  /*88a0*/  LOP3.LUT R20, R56, 0xffffe000, RZ, 0xc0, !PT ;  /* 0xffffe00038147812 */ /* 0x008fe200078ec0ff */
[----:B------:R-:W-:Y:S05]  /*88b0*/  WARPSYNC.ALL ;  /* 0x0000000000007948 */ /* 0x000fea0003800000 */
[----:B------:R-:W-:Y:S01]  /*88c0*/  R2UR UR4, R25 ;  /* 0x00000000190472ca */ /* 0x000fe200000e0000 */
[----:B------:R-:W-:Y:S01]  /*88d0*/  IMAD.U32 R93, RZ, RZ, UR44 ;  /* 0x0000002cff5d7e24 */ /* 0x000fe2000f8e00ff */
[----:B------:R-:W-:Y:S01]  /*88e0*/  LOP3.LUT R21, R57, 0xffffe000, RZ, 0xc0, !PT ;  /* 0xffffe00039157812 */ /* 0x000fe200078ec0ff */
[----:B------:R-:W-:Y:S01]  /*88f0*/  BSSY.RECONVERGENT B0, `(.L_x_134) ;  /* 0x000005c000007945 */ /* 0x000fe20003800200 */
[----:B------:R-:W-:Y:S02]  /*8900*/  LOP3.LUT R41, R58, 0xffffe000, RZ, 0xc0, !PT ;  /* 0xffffe0003a297812 */ /* 0x000fe400078ec0ff */
[----:B----4-:R-:W-:Y:S02]  /*8910*/  LOP3.LUT R26, R54, 0xffffe000, RZ, 0xc0, !PT ;  /* 0xffffe000361a7812 */ /* 0x010fe400078ec0ff */
        /* <DEDUP_REMOVED lines=43> */
[----:B------:R-:W-:Y:S01]  /*8bd0*/  FMUL R8, R24, R15 ;  /* 0x0000000f18087220 */ /* 0x000fe20000400000 */
[----:B------:R-:W-:Y:S01]  /*8be0*/  @P6 SHF.L.U32 R14, R92, 0x1f, RZ ;  /* 0x0000001f5c0e6819 */ /* 0x000fe200000006ff */
        /* <DEDUP_REMOVED lines=44> */
.L_x_135:
[----:B------:R-:W-:Y:S05]  /*8eb0*/  BSYNC.RECONVERGENT B0 ;  /* 0x0000000000007941 */ /* 0x000fea0003800200 */
.L_x_134:
        /* <DEDUP_REMOVED lines=17> */
[----:B------:R-:W-:Y:S04]  /*8fd0*/  SHF.L.U32 R4, R92, 0x1f, RZ ;  /* 0x0000001f5c047819 */ /* 0x000fe800000006ff */
[----:B------:R-:W1:Y:S02]  /*8fe0*/  SYNCS.PHASECHK.TRANS64.TRYWAIT P0, [R3+URZ+0x40], R4 ;  /* 0x00004004030075a7 */ /* 0x000e6400080011ff */
[----:B-1----:R-:W-:Y:S05]  /*8ff0*/  @!P0 BRA `(.L_x_140) ;  /* 0x00000034007c8947 */ /* 0x002fea0003800000 */
.L_x_139:
[----:B------:R-:W-:Y:S05]  /*9000*/  BSYNC B0 ;  /* 0x0000000000007941 */ /* 0x000fea0003800000 */
.L_x_138:
        /* <DEDUP_REMOVED lines=10> */
[----:B------:R-:W-:Y:S02]  /*90b0*/  SEL R7, RZ, 0x1, P0 ;  /* 0x00000001ff077807 */ /* 0x000fe40000000000 */
[----:B------:R-:W-:Y:S02]  /*90c0*/  SEL R86, R86, RZ, P0 ;  /* 0x000000ff56567207 */ /* 0x000fe40000000000 */
[----:B------:R-:W-:Y:S02]  /*90d0*/  LOP3.LUT R92, R92, R7, RZ, 0x3c, !PT ;  /* 0x000000075c5c7212 */ /* 0x000fe400078e3cff */
.L_x_137:
[----:B------:R-:W-:Y:S05]  /*90e0*/  BSYNC B1 ;  /* 0x0000000000017941 */ /* 0x000fea0003800000 */
.L_x_136:
        /* <DEDUP_REMOVED lines=21> */
.L_x_141:
        /* <DEDUP_REMOVED lines=88> */
[----:B------:R-:W-:Y:S02]  /*97c0*/  UIADD3 UR4, UPT, UPT, UR43, 0x400, URZ ;  /* 0x000004002b047890 */ /* 0x000fe4000fffe0ff */
[----:B------:R-:W-:Y:S01]  /*97d0*/  UIADD3 UR9, UPT, UPT, UR49, 0x80, URZ ;  /* 0x0000008031097890 */ /* 0x000fe2000fffe0ff */
[----:B------:R-:W-:Y:S01]  /*97e0*/  UMOV UR10, UR50 ;  /* 0x00000032000a7c82 */ /* 0x000fe20008000000 */
[----:B------:R-:W-:Y:S02]  /*97f0*/  UMOV UR11, UR36 ;  /* 0x00000024000b7c82 */ /* 0x000fe40008000000 */
[----:B------:R-:W-:Y:S01]  /*9800*/  MOV R71, UR4 ;  /* 0x0000000400477c02 */ /* 0x000fe20008000f00 */
[----:B------:R-:W-:Y:S03]  /*9810*/  UIADD3 UR4, UP0, UPT, UR54, 0x680, URZ ;  /* 0x0000068036047890 */ /* 0x000fe6000ff1e0ff */
[----:B------:R-:W-:Y:S01]  /*9820*/  R2UR UR8, R71 ;  /* 0x00000000470872ca */ /* 0x000fe200000e0000 */
[----:B------:R-:W-:Y:S11]  /*9830*/  UIADD3.X UR5, UPT, UPT, URZ, UR55, URZ, UP0, !UPT ;  /* 0x00000037ff057290 */ /* 0x000ff600087fe4ff */
[----:B------:R-:W-:Y:S01]  /*9840*/  @!UPT UIADD3 URZ, UPT, UPT, URZ, URZ, URZ ;  /* 0x000000fffffff290 */ /* 0x000fe2000fffe0ff */
[----:B------:R1:W-:Y:S01]  /*9850*/  UTMASTG.3D [UR8], [UR4] ;  /* 0x00000008040073b5 */ /* 0x0003e20008010000 */
[----:B------:R0:W-:Y:S01]  /*9860*/  UTMACMDFLUSH ;  /* 0x00000000000079b7 */ /* 0x0001e20000000000 */
[----:B-1----:R-:W-:Y:S04]  /*9870*/  DEPBAR.LE SB0, 0x1 ;  /* 0x000080400000791a */ /* 0x002fe80000000000 */
.L_x_143:
[----:B------:R-:W-:Y:S05]  /*9880*/  BSYNC.RECONVERGENT B0 ;  /* 0x0000000000007941 */ /* 0x000fea0003800200 */
.L_x_142:
        /* <DEDUP_REMOVED lines=20> */
.L_x_147:
[----:B------:R-:W-:Y:S05]  /*99d0*/  BSYNC B0 ;  /* 0x0000000000007941 */ /* 0x000fea0003800000 */
.L_x_146:
        /* <DEDUP_REMOVED lines=13> */
.L_x_145:
[----:B------:R-:W-:Y:S05]  /*9ab0*/  BSYNC B1 ;  /* 0x0000000000017941 */ /* 0x000fea0003800000 */
.L_x_144:
        /* <DEDUP_REMOVED lines=21> */
.L_x_149:
        /* <DEDUP_REMOVED lines=97> */
.L_x_151:
[----:B------:R-:W-:Y:S05]  /*a220*/  BSYNC.RECONVERGENT B0 ;  /* 0x0000000000007941 */ /* 0x000fea0003800200 */
.L_x_150:
        /* <DEDUP_REMOVED lines=20> */
.L_x_155:
[----:B------:R-:W-:Y:S05]  /*a370*/  BSYNC B0 ;  /* 0x0000000000007941 */ /* 0x000fea0003800000 */
.L_x_154:
        /* <DEDUP_REMOVED lines=13> */
.L_x_153:
[----:B------:R-:W-:Y:S05]  /*a450*/  BSYNC B1 ;  /* 0x0000000000017941 */ /* 0x000fea0003800000 */
.L_x_152:
        /* <DEDUP_REMOVED lines=21> */
.L_x_157:
        /* <DEDUP_REMOVED lines=97> */
.L_x_159:
[----:B------:R-:W-:Y:S05]  /*abc0*/  BSYNC.RECONVERGENT B0 ;  /* 0x0000000000007941 */ /* 0x000fea0003800200 */
.L_x_158:
        /* <DEDUP_REMOVED lines=20> */
.L_x_163:
[----:B------:R-:W-:Y:S05]  /*ad10*/  BSYNC B0 ;  /* 0x0000000000007941 */ /* 0x000fea0003800000 */
.L_x_162:
[----:B------:R-:W-:Y:S11]  /*ad20*/  ISETP.NE.AND P0, PT, R89, RZ, PT ;  /* 0x000000ff5900720c */ /* 0x000ff60003f05270 */
[----:B------:R-:W-:Y:S02]  /*ad30*/  @!UPT UIADD3 URZ, UPT, UPT, URZ, URZ, URZ ;  /* 0x000000fffffff290 */ /* 0x000fe4000fffe0ff */
[----:B------:R-:W-:Y:S01]  /*ad40*/  @P0 IADD3 R2, PT, PT, R76, R91, RZ ;  /* 0x0000005b4c020210 */ /* 0x000fe20007ffe0ff */
[----:B------:R-:W-:Y:S05]  /*ad50*/  @P0 WARPSYNC.ALL ;  /* 0x0000000000000948 */ /* 0x000fea0003800000 */
[----:B------:R3:W4:Y:S04]  /*ad60*/  @P0 LDSM.16.M88.4 R56, [R86+UR43+0x400] ;  /* 0x0004002b5638083b */ /* 0x0007280008000200 */
[----:B------:R3:W1:Y:S04]  /*ad70*/  @P0 LDSM.16.M88.4 R52, [R0+0x400] ;  /* 0x000400000034083b */ /* 0x0006680000000200 */
[----:B------:R3:W1:Y:S04]  /*ad80*/  @P0 LDSM.16.M88.4 R48, [R91+0x400] ;  /* 0x000400005b30083b */ /* 0x0006680000000200 */
[----:B------:R3:W1:Y:S02]  /*ad90*/  @P0 LDSM.16.M88.4 R44, [R2+0x400] ;  /* 0x00040000022c083b */ /* 0x0006640000000200 */
.L_x_161:
[----:B------:R-:W-:Y:S05]  /*ada0*/  BSYNC B1 ;  /* 0x0000000000017941 */ /* 0x000fea0003800000 */
.L_x_160:
        /* <DEDUP_REMOVED lines=11> */
[----:B---3--:R-:W3:Y:S01]  /*ae60*/  LDC.64 R2, c[0x4][R3] ;  /* 0x0100000003027b82 */ /* 0x008ee20000000a00 */
[----:B------:R-:W2:Y:S01]  /*ae70*/  LDCU.64 UR4, c[0x4][0x10] ;  /* 0x01000200ff0477ac */ /* 0x000ea20008000a00 */
[----:B-1----:R-:W-:Y:S01]  /*ae80*/  MOV R5, UR9 ;  /* 0x0000000900057c02 */ /* 0x002fe20008000f00 */
[----:B------:R-:W-:Y:S01]  /*ae90*/  IMAD.U32 R4, RZ, RZ, UR8 ;  /* 0x00000008ff047e24 */ /* 0x000fe2000f8e00ff */
[----:B-----5:R-:W-:Y:S01]  /*aea0*/  MOV R7, UR7 ;  /* 0x0000000700077c02 */ /* 0x020fe20008000f00 */
[----:B------:R-:W-:Y:S01]  /*aeb0*/  IMAD.U32 R6, RZ, RZ, UR6 ;  /* 0x00000006ff067e24 */ /* 0x000fe2000f8e00ff */
[----:B--2---:R-:W-:Y:S01]  /*aec0*/  MOV R11, UR5 ;  /* 0x00000005000b7c02 */ /* 0x004fe20008000f00 */
[----:B------:R-:W-:Y:S02]  /*aed0*/  IMAD.U32 R10, RZ, RZ, UR4 ;  /* 0x00000004ff0a7e24 */ /* 0x000fe4000f8e00ff */
[----:B------:R-:W-:Y:S07]  /*aee0*/  LEPC R20, `(.L_x_165) ;  /* 0x000000001014794e */ /* 0x000fee0000000000 */
[----:B---34-:R-:W-:Y:S05]  /*aef0*/  CALL.ABS.NOINC R2 ;  /* 0x0000000002007343 */ /* 0x018fea0003c00000 */
.L_x_165:
[----:B------:R-:W-:Y:S01]  /*af00*/  ISETP.NE.AND P0, PT, R78, RZ, PT ;  /* 0x000000ff4e00720c */ /* 0x000fe20003f05270 */
[----:B------:R-:W-:Y:S05]  /*af10*/  WARPSYNC.ALL ;  /* 0x0000000000007948 */ /* 0x000fea0003800000 */
[----:B------:R-:W-:Y:S01]  /*af20*/  R2UR UR4, R25 ;  /* 0x00000000190472ca */ /* 0x000fe200000e0000 */
[----:B------:R-:W1:Y:S01]  /*af30*/  S2UR UR5, SR_CgaCtaId ;  /* 0x00000000000579c3 */ /* 0x000e620000008800 */
[----:B---34-:R-:W-:Y:S01]  /*af40*/  LOP3.LUT R0, R56, 0xffffe000, RZ, 0xc0, !PT ;  /* 0xffffe00038007812 */ /* 0x018fe200078ec0ff */
[----:B------:R-:W-:Y:S01]  /*af50*/  BSSY.RECONVERGENT B0, `(.L_x_166) ;  /* 0x000005b000007945 */ /* 0x000fe20003800200 */
[----:B------:R-:W-:Y:S02]  /*af60*/  LOP3.LUT R2, R57, 0xffffe000, RZ, 0xc0, !PT ;  /* 0xffffe00039027812 */ /* 0x000fe400078ec0ff */
[----:B------:R-:W-:Y:S02]  /*af70*/  LOP3.LUT R3, R58, 0xffffe000, RZ, 0xc0, !PT ;  /* 0xffffe0003a037812 */ /* 0x000fe400078ec0ff */
[----:B------:R-:W-:Y:S02]  /*af80*/  LOP3.LUT R20, R59, 0xffffe000, RZ, 0xc0, !PT ;  /* 0xffffe0003b147812 */ /* 0x000fe400078ec0ff */
[----:B------:R-:W-:Y:S02]  /*af90*/  LOP3.LUT R21, R52, 0xffffe000, RZ, 0xc0, !PT ;  /* 0xffffe00034157812 */ /* 0x000fe400078ec0ff */
[----:B------:R-:W-:Y:S01]  /*afa0*/  LOP3.LUT R26, R53, 0xffffe000, RZ, 0xc0, !PT ;  /* 0xffffe000351a7812 */ /* 0x000fe200078ec0ff */
[----:B------:R-:W3:Y:S01]  /*afb0*/  LDTM.16dp128bit.x8 R4, tmem[UR4+0xe0] ;  /* 0x0000e004000479ee */ /* 0x000ee20008180000 */
[----:B------:R-:W-:Y:S01]  /*afc0*/  R2UR UR4, R83 ;  /* 0x00000000530472ca */ /* 0x000fe200000e0000 */
[----:B------:R-:W-:Y:S01]  /*afd0*/  NOP ;  /* 0x0000000000007918 */ /* 0x000fe20000000000 */
[----:B--2---:R-:W-:Y:S02]  /*afe0*/  LOP3.LUT R29, R54, 0xffffe000, RZ, 0xc0, !PT ;  /* 0xffffe000361d7812 */ /* 0x004fe400078ec0ff */
[----:B------:R-:W-:Y:S02]  /*aff0*/  LOP3.LUT R28, R55, 0xffffe000, RZ, 0xc0, !PT ;  /* 0xffffe000371c7812 */ /* 0x000fe400078ec0ff */
[----:B------:R-:W-:Y:S02]  /*b000*/  LOP3.LUT R31, R48, 0xffffe000, RZ, 0xc0, !PT ;  /* 0xffffe000301f7812 */ /* 0x000fe400078ec0ff */
[----:B------:R-:W-:Y:S02]  /*b010*/  LOP3.LUT R30, R49, 0xffffe000, RZ, 0xc0, !PT ;  /* 0xffffe000311e7812 */ /* 0x000fe400078ec0ff */
[----:B------:R-:W-:Y:S02]  /*b020*/  LOP3.LUT R33, R50, 0xffffe000, RZ, 0xc0, !PT ;  /* 0xffffe00032217812 */ /* 0x000fe400078ec0ff */
[----:B------:R-:W-:Y:S01]  /*b030*/  LOP3.LUT R32, R51, 0xffffe000, RZ, 0xc0, !PT ;  /* 0xffffe00033207812 */ /* 0x000fe200078ec0ff */
[----:B------:R-:W-:Y:S01]  /*b040*/  UIADD3 UR4, UPT, UPT, UR4, 0xd0, URZ ;  /* 0x000000d004047890 */ /* 0x000fe2000fffe0ff */
[----:B------:R-:W-:Y:S02]  /*b050*/  LOP3.LUT R35, R44, 0xffffe000, RZ, 0xc0, !PT ;  /* 0xffffe0002c237812 */ /* 0x000fe400078ec0ff */
[----:B------:R-:W-:Y:S02]  /*b060*/  LOP3.LUT R34, R45, 0xffffe000, RZ, 0xc0, !PT ;  /* 0xffffe0002d227812 */ /* 0x000fe400078ec0ff */
[----:B------:R-:W-:Y:S02]  /*b070*/  LOP3.LUT R37, R46, 0xffffe000, RZ, 0xc0, !PT ;  /* 0xffffe0002e257812 */ /* 0x000fe400078ec0ff */
[----:B------:R-:W-:Y:S01]  /*b080*/  LOP3.LUT R36, R47, 0xffffe000, RZ, 0xc0, !PT ;  /* 0xffffe0002f247812 */ /* 0x000fe200078ec0ff */
[C---:B---3--:R-:W-:Y:S01]  /*b090*/  FMUL R4, R24.reuse, R4 ;  /* 0x0000000418047220 */ /* 0x048fe20000400000 */
[C---:B------:R-:W-:Y:S01]  /*b0a0*/  FMUL R5, R24.reuse, R5 ;  /* 0x0000000518057220 */ /* 0x040fe20000400000 */
[C---:B------:R-:W-:Y:S01]  /*b0b0*/  FMUL R6, R24.reuse, R6 ;  /* 0x0000000618067220 */ /* 0x040fe20000400000 */
[C---:B------:R-:W-:Y:S01]  /*b0c0*/  FMUL R7, R24.reuse, R7 ;  /* 0x0000000718077220 */ /* 0x040fe20000400000 */
[C---:B------:R-:W-:Y:S01]  /*b0d0*/  FFMA R4, R27.reuse, R0, R4 ;  /* 0x000000001b047223 */ /* 0x040fe20000000004 */
[C---:B------:R-:W-:Y:S01]  /*b0e0*/  FMUL R8, R24.reuse, R8 ;  /* 0x0000000818087220 */ /* 0x040fe20000400000 */
[C---:B------:R-:W-:Y:S01]  /*b0f0*/  FFMA R5, R27.reuse, R2, R5 ;  /* 0x000000021b057223 */ /* 0x040fe20000000005 */
[C---:B------:R-:W-:Y:S01]  /*b100*/  FMUL R9, R24.reuse, R9 ;  /* 0x0000000918097220 */ /* 0x040fe20000400000 */
[C---:B------:R-:W-:Y:S01]  /*b110*/  FFMA R6, R27.reuse, R3, R6 ;  /* 0x000000031b067223 */ /* 0x040fe20000000006 */
[----:B------:R-:W-:Y:S01]  /*b120*/  F2FP.TF32.F32.PACK_B R4, R4 ;  /* 0x00000004ff04723e */ /* 0x000fe200024050ff */
[C---:B------:R-:W-:Y:S01]  /*b130*/  FMUL R10, R24.reuse, R10 ;  /* 0x0000000a180a7220 */ /* 0x040fe20000400000 */
[----:B------:R-:W-:Y:S01]  /*b140*/  F2FP.TF32.F32.PACK_B R5, R5 ;  /* 0x00000005ff05723e */ /* 0x000fe200024050ff */
[C---:B------:R-:W-:Y:S01]  /*b150*/  FFMA R7, R27.reuse, R20, R7 ;  /* 0x000000141b077223 */ /* 0x040fe20000000007 */
[C---:B------:R-:W-:Y:S01]  /*b160*/  FMUL R11, R24.reuse, R11 ;  /* 0x0000000b180b7220 */ /* 0x040fe20000400000 */
[----:B-1----:R-:W-:Y:S01]  /*b170*/  UPRMT UR4, UR5, 0x654, UR4 ;  /* 0x0000065405047896 */ /* 0x002fe20008000004 */
[C---:B------:R-:W-:Y:S01]  /*b180*/  FFMA R8, R27.reuse, R21, R8 ;  /* 0x000000151b087223 */ /* 0x040fe20000000008 */
[C---:B------:R-:W-:Y:S01]  /*b190*/  FMUL R12, R24.reuse, R12 ;  /* 0x0000000c180c7220 */ /* 0x040fe20000400000 */
[C---:B------:R-:W-:Y:S01]  /*b1a0*/  FFMA R9, R27.reuse, R26, R9 ;  /* 0x0000001a1b097223 */ /* 0x040fe20000000009 */
[C---:B------:R-:W-:Y:S01]  /*b1b0*/  FMUL R13, R24.reuse, R13 ;  /* 0x0000000d180d7220 */ /* 0x040fe20000400000 */
[C---:B------:R-:W-:Y:S01]  /*b1c0*/  FFMA R10, R27.reuse, R29, R10 ;  /* 0x0000001d1b0a7223 */ /* 0x040fe2000000000a */
[C---:B------:R-:W-:Y:S01]  /*b1d0*/  FMUL R14, R24.reuse, R14 ;  /* 0x0000000e180e7220 */ /* 0x040fe20000400000 */
[C---:B------:R-:W-:Y:S01]  /*b1e0*/  FFMA R11, R27.reuse, R28, R11 ;  /* 0x0000001c1b0b7223 */ /* 0x040fe2000000000b */
[C---:B------:R-:W-:Y:S01]  /*b1f0*/  FMUL R15, R24.reuse, R15 ;  /* 0x0000000f180f7220 */ /* 0x040fe20000400000 */
[----:B------:R-:W-:Y:S01]  /*b200*/  F2FP.TF32.F32.PACK_B R6, R6 ;  /* 0x00000006ff06723e */ /* 0x000fe200024050ff */
[C---:B------:R-:W-:Y:S01]  /*b210*/  FFMA R12, R27.reuse, R31, R12 ;  /* 0x0000001f1b0c7223 */ /* 0x040fe2000000000c */
[----:B------:R-:W-:Y:S01]  /*b220*/  F2FP.TF32.F32.PACK_B R7, R7 ;  /* 0x00000007ff07723e */ /* 0x000fe200024050ff */
[C---:B------:R-:W-:Y:S01]  /*b230*/  FMUL R16, R24.reuse, R16 ;  /* 0x0000001018107220 */ /* 0x040fe20000400000 */
[C---:B------:R-:W-:Y:S01]  /*b240*/  FFMA R13, R27.reuse, R30, R13 ;  /* 0x0000001e1b0d7223 */ /* 0x040fe2000000000d */
[C---:B------:R-:W-:Y:S01]  /*b250*/  FMUL R17, R24.reuse, R17 ;  /* 0x0000001118117220 */ /* 0x040fe20000400000 */
[C---:B------:R-:W-:Y:S01]  /*b260*/  FFMA R14, R27.reuse, R33, R14 ;  /* 0x000000211b0e7223 */ /* 0x040fe2000000000e */
[C---:B------:R-:W-:Y:S01]  /*b270*/  FMUL R18, R24.reuse, R18 ;  /* 0x0000001218127220 */ /* 0x040fe20000400000 */
[C---:B------:R-:W-:Y:S01]  /*b280*/  FFMA R15, R27.reuse, R32, R15 ;  /* 0x000000201b0f7223 */ /* 0x040fe2000000000f */
[----:B------:R-:W-:Y:S01]  /*b290*/  FMUL R19, R24, R19 ;  /* 0x0000001318137220 */ /* 0x000fe20000400000 */
[----:B------:R-:W-:Y:S01]  /*b2a0*/  F2FP.TF32.F32.PACK_B R8, R8 ;  /* 0x00000008ff08723e */ /* 0x000fe200024050ff */
[C---:B------:R-:W-:Y:S01]  /*b2b0*/  FFMA R16, R27.reuse, R35, R16 ;  /* 0x000000231b107223 */ /* 0x040fe20000000010 */
[----:B------:R-:W-:Y:S01]  /*b2c0*/  F2FP.TF32.F32.PACK_B R9, R9 ;  /* 0x00000009ff09723e */ /* 0x000fe200024050ff */
[----:B------:R-:W-:Y:S01]  /*b2d0*/  SYNCS.ARRIVE.TRANS64.RED.A1T0 RZ, [UR4], RZ ;  /* 0x000000ffffff79a7 */ /* 0x000fe20008100404 */
[----:B------:R1:W-:Y:S01]  /*b2e0*/  STSM.16.M88.4 [R82+0x6400], R4 ;  /* 0x0064000452007844 */ /* 0x0003e20000000200 */
[----:B------:R-:W-:Y:S01]  /*b2f0*/  F2FP.TF32.F32.PACK_B R10, R10 ;  /* 0x0000000aff0a723e */ /* 0x000fe200024050ff */
[C---:B------:R-:W-:Y:S01]  /*b300*/  FFMA R17, R27.reuse, R34, R17 ;  /* 0x000000221b117223 */ /* 0x040fe20000000011 */
[----:B------:R-:W-:Y:S01]  /*b310*/  F2FP.TF32.F32.PACK_B R11, R11 ;  /* 0x0000000bff0b723e */ /* 0x000fe200024050ff */
[C---:B------:R-:W-:Y:S01]  /*b320*/  FFMA R18, R27.reuse, R37, R18 ;  /* 0x000000251b127223 */ /* 0x040fe20000000012 */
[----:B------:R-:W-:Y:S01]  /*b330*/  FFMA R19, R27, R36, R19 ;  /* 0x000000241b137223 */ /* 0x000fe20000000013 */
[----:B------:R-:W-:Y:S02]  /*b340*/  F2FP.TF32.F32.PACK_B R12, R12 ;  /* 0x0000000cff0c723e */ /* 0x000fe400024050ff */
[----:B------:R1:W-:Y:S01]  /*b350*/  STSM.16.M88.4 [R81+0x6400], R8 ;  /* 0x0064000851007844 */ /* 0x0003e20000000200 */
[----:B------:R-:W-:Y:S02]  /*b360*/  F2FP.TF32.F32.PACK_B R13, R13 ;  /* 0x0000000dff0d723e */ /* 0x000fe400024050ff */
        /* <DEDUP_REMOVED lines=24> */
[----:B--2---:R-:W-:Y:S04]  /*b4f0*/  DEPBAR.LE SB0, 0x1 ;  /* 0x000080400000791a */ /* 0x004fe80000000000 */
.L_x_167:
[----:B------:R-:W-:Y:S05]  /*b500*/  BSYNC.RECONVERGENT B0 ;  /* 0x0000000000007941 */ /* 0x000fea0003800200 */
.L_x_166:
[----:B------:R-:W-:Y:S01]  /*b510*/  BAR.SYNC.DEFER_BLOCKING 0x1, 0x80 ;  /* 0x0042000000007b1d */ /* 0x000fe20000010000 */
[----:B------:R-:W-:Y:S01]  /*b520*/  UISETP.NE.AND UP0, UPT, UR52, -0x8, UPT ;  /* 0xfffffff83400788c */ /* 0x000fe2000bf05270 */
[----:B------:R-:W-:Y:S08]  /*b530*/  IADD3 R0, PT, PT, R22, 0x1, RZ ;  /* 0x0000000116007810 */ /* 0x000ff00007ffe0ff */
[----:B------:R-:W-:Y:S05]  /*b540*/  BRA.U !UP0, `(.L_x_168) ;  /* 0x0000000108247547 */ /* 0x000fea000b800000 */
[----:B------:R-:W-:Y:S01]  /*b550*/  ISETP.NE.AND P0, PT, R80, RZ, PT ;  /* 0x000000ff5000720c */ /* 0x000fe20003f05270 */
[----:B------:R-:W-:Y:S01]  /*b560*/  IMAD.U32 R2, RZ, RZ, UR47 ;  /* 0x0000002fff027e24 */ /* 0x000fe2000f8e00ff */
[----:B------:R-:W-:Y:S04]  /*b570*/  UIADD3 UR4, UPT, UPT, UR47, 0x1, URZ ;  /* 0x000000012f047890 */ /* 0x000fe8000fffe0ff */
[----:B------:R-:W-:Y:S04]  /*b580*/  UISETP.NE.AND UP0, UPT, UR4, 0x4, UPT ;  /* 0x000000040400788c */ /* 0x000fe8000bf05270 */
[----:B------:R-:W-:Y:S03]  /*b590*/  USEL UR47, UR4, URZ, UP0 ;  /* 0x000000ff042f7287 */ /* 0x000fe60008000000 */
[----:B------:R-:W-:Y:S05]  /*b5a0*/  @P0 LEA R2, R2, UR43, 0x3 ;  /* 0x0000002b02020c11 */ /* 0x000fea000f8e18ff */
[----:B------:R-:W-:Y:S05]  /*b5b0*/  @P0 VIADD R3, R2, 0x60 ;  /* 0x0000006002030836 */ /* 0x000fea0000000000 */
[----:B------:R-:W-:Y:S04]  /*b5c0*/  @P0 PRMT R3, R90, 0x654, R3 ;  /* 0x000006545a030816 */ /* 0x000fe80000000003 */
[----:B------:R2:W-:Y:S03]  /*b5d0*/  @P0 SYNCS.ARRIVE.TRANS64.RED.A1T0 RZ, [R3+URZ], RZ ;  /* 0x000000ff03ff09a7 */ /* 0x0005e600081004ff */
.L_x_168:
[----:B------:R-:W-:Y:S01]  /*b5e0*/  R2UR UR6, R79 ;  /* 0x000000004f0672ca */ /* 0x000fe200000e0000 */
[----:B------:R-:W-:Y:S01]  /*b5f0*/  UIADD3 UR52, UPT, UPT, UR52, 0x8, URZ ;  /* 0x0000000834347890 */ /* 0x000fe2000fffe0ff */
[----:B------:R-:W-:Y:S01]  /*b600*/  R2UR UR5, R69 ;  /* 0x00000000450572ca */ /* 0x000fe200000e0000 */
[----:B------:R-:W-:Y:S01]  /*b610*/  UMOV UR36, UR63 ;  /* 0x0000003f00247c82 */ /* 0x000fe20008000000 */
[----:B------:R-:W-:Y:S02]  /*b620*/  R2UR UR4, R70 ;  /* 0x00000000460472ca */ /* 0x000fe400000e0000 */
[----:B------:R-:W-:Y:S02]  /*b630*/  ISETP.NE.AND P0, PT, R73, 0x2, PT ;  /* 0x000000024900780c */ /* 0x000fe40003f05270 */
[----:B------:R-:W-:Y:S02]  /*b640*/  ISETP.NE.AND P1, PT, R0, 0x4, PT ;  /* 0x000000040000780c */ /* 0x000fe40003f25270 */
[----:B--2---:R-:W-:Y:S02]  /*b650*/  SEL R3, RZ, 0x1, P0 ;  /* 0x00000001ff037807 */ /* 0x004fe40000000000 */
[----:B------:R-:W-:Y:S01]  /*b660*/  SEL R2, RZ, 0x1, P1 ;  /* 0x00000001ff027807 */ /* 0x000fe20000800000 */
[----:B------:R-:W-:Y:S01]  /*b670*/  UISETP.NE.AND UP0, UPT, UR6, URZ, UPT ;  /* 0x000000ff0600728c */ /* 0x000fe2000bf05270 */
[----:B------:R-:W-:Y:S01]  /*b680*/  LOP3.LUT R74, R74, R3, RZ, 0x3c, !PT ;  /* 0x000000034a4a7212 */ /* 0x000fe200078e3cff */
[----:B------:R-:W-:Y:S01]  /*b690*/  UIADD3 UR20, UPT, UPT, UR37, UR5, URZ ;  /* 0x0000000525147290 */ /* 0x000fe2000fffe0ff */
[----:B------:R-:W-:Y:S01]  /*b6a0*/  LOP3.LUT R75, R75, R2, RZ, 0x3c, !PT ;  /* 0x000000024b4b7212 */ /* 0x000fe200078e3cff */
[----:B------:R-:W-:Y:S01]  /*b6b0*/  UIADD3 UR16, UPT, UPT, UR38, UR4, URZ ;  /* 0x0000000426107290 */ /* 0x000fe2000fffe0ff */
[----:B------:R-:W-:Y:S02]  /*b6c0*/  SEL R73, R73, RZ, P0 ;  /* 0x000000ff49497207 */ /* 0x000fe40000000000 */
[----:B------:R-:W-:Y:S02]  /*b6d0*/  SEL R22, R0, RZ, P1 ;  /* 0x000000ff00167207 */ /* 0x000fe40000800000 */
[----:B------:R-:W-:Y:S07]  /*b6e0*/  BRA.U UP0, `(.L_x_169) ;  /* 0xffffffa5000c7547 */ /* 0x000fee000b83ffff */
[----:B------:R-:W2:Y:S01]  /*b6f0*/  LDCU.64 UR4, c[0x0][0x888] ;  /* 0x00011100ff0477ac */ /* 0x000ea20008000a00 */
[----:B------:R-:W3:Y:S01]  /*b700*/  LDCU.64 UR6, c[0x0][0x890] ;  /* 0x00011200ff0677ac */ /* 0x000ee20008000a00 */
[----:B--2---:R-:W-:Y:S02]  /*b710*/  ISETP.NE.U32.AND P2, PT, RZ, UR4, PT ;  /* 0x00000004ff007c0c */ /* 0x004fe4000bf45070 */
[----:B---3--:R-:W-:Y:S02]  /*b720*/  ISETP.NE.U32.AND P1, PT, RZ, UR6, PT ;  /* 0x00000006ff007c0c */ /* 0x008fe4000bf25070 */
[----:B------:R-:W-:Y:S02]  /*b730*/  ISETP.NE.AND.EX P2, PT, RZ, UR5, PT, P2 ;  /* 0x00000005ff007c0c */ /* 0x000fe4000bf45320 */
[----:B------:R-:W-:-:S13]  /*b740*/  ISETP.NE.AND.EX P0, PT, RZ, UR7, PT, P1 ;  /* 0x00000007ff007c0c */ /* 0x000fda000bf05310 */
[----:B------:R-:W-:Y:S05]  /*b750*/  @P2 BRA P0, `(.L_x_170) ;  /* 0x00000000003c2947 */ /* 0x000fea0000000000 */
[----:B------:R-:W-:-:S13]  /*b760*/  ISETP.NE.AND.EX P1, PT, RZ, UR7, PT, P1 ;  /* 0x00000007ff007c0c */ /* 0x000fda000bf25310 */
[----:B------:R-:W-:Y:S05]  /*b770*/  @P1 BRA `(.L_x_171) ;  /* 0x00000000000c1947 */ /* 0x000fea0003800000 */
[----:B------:R-:W-:-:S13]  /*b780*/  FSETP.NEU.AND P0, PT, R27, RZ, PT ;  /* 0x000000ff1b00720b */ /* 0x000fda0003f0d000 */
[----:B------:R-:W-:Y:S05]  /*b790*/  @!P0 EXIT ;  /* 0x000000000000894d */ /* 0x000fea0003800000 */
[----:B------:R-:W-:Y:S05]  /*b7a0*/  BRA `(.L_x_170) ;  /* 0x0000000000287947 */ /* 0x000fea0003800000 */
.L_x_171:
[----:B------:R-:W-:Y:S01]  /*b7b0*/  ISETP.NE.AND P0, PT, R72, RZ, PT ;  /* 0x000000ff4800720c */ /* 0x000fe20003f05270 */
[----:B------:R-:W-:-:S12]  /*b7c0*/  BSSY.RECONVERGENT B0, `(.L_x_170) ;  /* 0x0000008000007945 */ /* 0x000fd80003800200 */
[----:B------:R-:W-:Y:S05]  /*b7d0*/  @P0 BRA `(.L_x_172) ;  /* 0x0000000000100947 */ /* 0x000fea0003800000 */
[----:B------:R-:W-:-:S04]  /*b7e0*/  ISETP.NE.U32.AND P0, PT, RZ, UR4, PT ;  /* 0x00000004ff007c0c */ /* 0x000fc8000bf05070 */
[----:B------:R-:W-:-:S13]  /*b7f0*/  ISETP.NE.AND.EX P0, PT, RZ, UR5, PT, P0 ;  /* 0x00000005ff007c0c */ /* 0x000fda000bf05300 */
[----:B------:R-:W-:Y:S05]  /*b800*/  @!P0 EXIT ;  /* 0x000000000000894d */ /* 0x000fea0003800000 */
[----:B------:R-:W-:Y:S05]  /*b810*/  BRA `(.L_x_173) ;  /* 0x0000000000087947 */ /* 0x000fea0003800000 */
.L_x_172:
[----:B------:R-:W-:-:S13]  /*b820*/  FSETP.NEU.AND P0, PT, R27, RZ, PT ;  /* 0x000000ff1b00720b */ /* 0x000fda0003f0d000 */
[----:B------:R-:W-:Y:S05]  /*b830*/  @!P0 EXIT ;  /* 0x000000000000894d */ /* 0x000fea0003800000 */
.L_x_173:
[----:B------:R-:W-:Y:S05]  /*b840*/  BSYNC.RECONVERGENT B0 ;  /* 0x0000000000007941 */ /* 0x000fea0003800200 */
.L_x_170:
[----:B------:R-:W2:Y:S01]  /*b850*/  S2UR UR7, SR_CgaCtaId ;  /* 0x00000000000779c3 */ /* 0x000ea20000008800 */
[----:B------:R-:W-:Y:S01]  /*b860*/  ULEA UR6, UR47, UR43, 0x3 ;  /* 0x0000002b2f067291 */ /* 0x000fe2000f8e18ff */
[----:B------:R-:W-:-:S04]  /*b870*/  DEPBAR.LE SB0, 0x0 ;  /* 0x000080000000791a */ /* 0x000fc80000000000 */
[----:B------:R-:W-:-:S04]  /*b880*/  UIADD3 UR6, UPT, UPT, UR6, 0x60, URZ ;  /* 0x0000006006067890 */ /* 0x000fc8000fffe0ff */
[----:B--2---:R-:W-:-:S09]  /*b890*/  UPRMT UR6, UR7, 0x654, UR6 ;  /* 0x0000065407067896 */ /* 0x004fd20008000006 */
[----:B------:R-:W-:Y:S01]  /*b8a0*/  SYNCS.ARRIVE.TRANS64.RED.A1T0 RZ, [UR6], RZ ;  /* 0x000000ffffff79a7 */ /* 0x000fe20008100406 */
[----:B------:R-:W-:Y:S05]  /*b8b0*/  EXIT ;  /* 0x000000000000794d */ /* 0x000fea0003800000 */
.L_x_24:
[----:B-1----:R1:W3:Y:S02]  /*b8c0*/  SYNCS.PHASECHK.TRANS64.TRYWAIT P0, [R0+URZ+0x100], R3 ;  /* 0x00010003000075a7 */ /* 0x0022e400080011ff */
[----:B---3--:R-:W-:Y:S05]  /*b8d0*/  @!P0 NANOSLEEP.SYNCS 0x989680 ;  /* 0x009896800000895d */ /* 0x008fea0003900000 */
[----:B------:R-:W3:Y:S02]  /*b8e0*/  @!P0 SYNCS.PHASECHK.TRANS64 P0, [R0+URZ+0x100], R3 ;  /* 0x00010003000085a7 */ /* 0x000ee400080010ff */
[----:B---3--:R-:W-:Y:S05]  /*b8f0*/  @!P0 BRA `(.L_x_24) ;  /* 0xfffffffc00f08947 */ /* 0x008fea000383ffff */
[----:B------:R-:W-:Y:S05]  /*b900*/  BRA `(.L_x_174) ;  /* 0xffffff6000847947 */ /* 0x000fea000383ffff */
.L_x_27:
[----:B-1----:R-:W-:-:S07]  /*b910*/  MOV R0, UR33 ;  /* 0x0000002100007c02 */ /* 0x002fce0008000f00 */
.L_x_175:
[----:B-1----:R1:W3:Y:S02]  /*b920*/  SYNCS.PHASECHK.TRANS64.TRYWAIT P0, [R0+URZ+0x20], R3 ;  /* 0x00002003000075a7 */ /* 0x0022e400080011ff */
[----:B---3--:R-:W-:Y:S05]  /*b930*/  @!P0 NANOSLEEP.SYNCS 0x989680 ;  /* 0x009896800000895d */ /* 0x008fea0003900000 */
[----:B------:R-:W3:Y:S02]  /*b940*/  @!P0 SYNCS.PHASECHK.TRANS64 P0, [R0+URZ+0x20], R3 ;  /* 0x00002003000085a7 */ /* 0x000ee400080010ff */
[----:B---3--:R-:W-:Y:S05]  /*b950*/  @!P0 BRA `(.L_x_175) ;  /* 0xfffffffc00f08947 */ /* 0x008fea000383ffff */
[----:B------:R-:W-:Y:S05]  /*b960*/  BRA `(.L_x_26) ;  /* 0xffffff6000c87947 */ /* 0x000fea000383ffff */
.L_x_34:
[----:B-1----:R-:W-:-:S07]  /*b970*/  MOV R0, UR17 ;  /* 0x0000001100007c02 */ /* 0x002fce0008000f00 */
.L_x_176:
[----:B-1----:R1:W3:Y:S02]  /*b980*/  SYNCS.PHASECHK.TRANS64.TRYWAIT P0, [R0+URZ+0x20], R3 ;  /* 0x00002003000075a7 */ /* 0x0022e400080011ff */
[----:B---3--:R-:W-:Y:S05]  /*b990*/  @!P0 NANOSLEEP.SYNCS 0x989680 ;  /* 0x009896800000895d */ /* 0x008fea0003900000 */
[----:B------:R-:W3:Y:S02]  /*b9a0*/  @!P0 SYNCS.PHASECHK.TRANS64 P0, [R0+URZ+0x20], R3 ;  /* 0x00002003000085a7 */ /* 0x000ee400080010ff */
[----:B---3--:R-:W-:Y:S05]  /*b9b0*/  @!P0 BRA `(.L_x_176) ;  /* 0xfffffffc00f08947 */ /* 0x008fea000383ffff */
[----:B------:R-:W-:Y:S05]  /*b9c0*/  BRA `(.L_x_33) ;  /* 0xffffff6400907947 */ /* 0x000fea000383ffff */
.L_x_39:
[----:B-1----:R1:W3:Y:S02]  /*b9d0*/  SYNCS.PHASECHK.TRANS64.TRYWAIT P0, [R3+URZ+0x90], R0 ;  /* 0x00009000030075a7 */ /* 0x0022e400080011ff */
[----:B---3--:R-:W-:Y:S05]  /*b9e0*/  @!P0 NANOSLEEP.SYNCS 0x989680 ;  /* 0x009896800000895d */ /* 0x008fea0003900000 */
[----:B------:R-:W3:Y:S02]  /*b9f0*/  @!P0 SYNCS.PHASECHK.TRANS64 P0, [R3+URZ+0x90], R0 ;  /* 0x00009000030085a7 */ /* 0x000ee400080010ff */
[----:B---3--:R-:W-:Y:S05]  /*ba00*/  @!P0 BRA `(.L_x_39) ;  /* 0xfffffffc00f08947 */ /* 0x008fea000383ffff */
[----:B------:R-:W-:Y:S05]  /*ba10*/  BRA `(.L_x_177) ;  /* 0xffffff6800307947 */ /* 0x000fea000383ffff */
.L_x_43:
[----:B-1----:R-:W-:-:S07]  /*ba20*/  MOV R0, UR4 ;  /* 0x0000000400007c02 */ /* 0x002fce0008000f00 */
.L_x_178:
[----:B-1----:R1:W3:Y:S02]  /*ba30*/  SYNCS.PHASECHK.TRANS64.TRYWAIT P0, [R0+URZ], R3 ;  /* 0x00000003000075a7 */ /* 0x0022e400080011ff */
[----:B---3--:R-:W-:Y:S05]  /*ba40*/  @!P0 NANOSLEEP.SYNCS 0x989680 ;  /* 0x009896800000895d */ /* 0x008fea0003900000 */
[----:B------:R-:W3:Y:S02]  /*ba50*/  @!P0 SYNCS.PHASECHK.TRANS64 P0, [R0+URZ], R3 ;  /* 0x00000003000085a7 */ /* 0x000ee400080010ff */
[----:B---3--:R-:W-:Y:S05]  /*ba60*/  @!P0 BRA `(.L_x_178) ;  /* 0xfffffffc00f08947 */ /* 0x008fea000383ffff */
[----:B------:R-:W-:Y:S05]  /*ba70*/  BRA `(.L_x_179) ;  /* 0xffffff6c00dc7947 */ /* 0x000fea000383ffff */
.L_x_44:
[----:B------:R-:W-:-:S07]  /*ba80*/  MOV R0, UR5 ;  /* 0x0000000500007c02 */ /* 0x000fce0008000f00 */
.L_x_180:
[----:B-1----:R1:W3:Y:S02]  /*ba90*/  SYNCS.PHASECHK.TRANS64.TRYWAIT P0, [R0+URZ], R3 ;  /* 0x00000003000075a7 */ /* 0x0022e400080011ff */
[----:B---3--:R-:W-:Y:S05]  /*baa0*/  @!P0 NANOSLEEP.SYNCS 0x989680 ;  /* 0x009896800000895d */ /* 0x008fea0003900000 */
[----:B------:R-:W3:Y:S02]  /*bab0*/  @!P0 SYNCS.PHASECHK.TRANS64 P0, [R0+URZ], R3 ;  /* 0x00000003000085a7 */ /* 0x000ee400080010ff */
[----:B---3--:R-:W-:Y:S05]  /*bac0*/  @!P0 BRA `(.L_x_180) ;  /* 0xfffffffc00f08947 */ /* 0x008fea000383ffff */
[----:B------:R-:W-:Y:S05]  /*bad0*/  BRA `(.L_x_181) ;  /* 0xffffff6c00e87947 */ /* 0x000fea000383ffff */
.L_x_45:
[----:B------:R-:W-:-:S07]  /*bae0*/  MOV R0, UR5 ;  /* 0x0000000500007c02 */ /* 0x000fce0008000f00 */
.L_x_182:
[----:B-1----:R1:W3:Y:S02]  /*baf0*/  SYNCS.PHASECHK.TRANS64.TRYWAIT P0, [R0+URZ], R3 ;  /* 0x00000003000075a7 */ /* 0x0022e400080011ff */
[----:B---3--:R-:W-:Y:S05]  /*bb00*/  @!P0 NANOSLEEP.SYNCS 0x989680 ;  /* 0x009896800000895d */ /* 0x008fea0003900000 */
[----:B------:R-:W3:Y:S02]  /*bb10*/  @!P0 SYNCS.PHASECHK.TRANS64 P0, [R0+URZ], R3 ;  /* 0x00000003000085a7 */ /* 0x000ee400080010ff */
[----:B---3--:R-:W-:Y:S05]  /*bb20*/  @!P0 BRA `(.L_x_182) ;  /* 0xfffffffc00f08947 */ /* 0x008fea000383ffff */
[----:B------:R-:W-:Y:S05]  /*bb30*/  BRA `(.L_x_183) ;  /* 0xffffff6c00f47947 */ /* 0x000fea000383ffff */
.L_x_48:
[----:B--2---:R2:W3:Y:S02]  /*bb40*/  SYNCS.PHASECHK.TRANS64.TRYWAIT P0, [R2+URZ+0xf0], R5 ;  /* 0x0000f005020075a7 */ /* 0x0044e400080011ff */
[----:B---3--:R-:W-:Y:S05]  /*bb50*/  @!P0 NANOSLEEP.SYNCS 0x989680 ;  /* 0x009896800000895d */ /* 0x008fea0003900000 */
[----:B------:R-:W3:Y:S02]  /*bb60*/  @!P0 SYNCS.PHASECHK.TRANS64 P0, [R2+URZ+0xf0], R5 ;  /* 0x0000f005020085a7 */ /* 0x000ee400080010ff */
[----:B---3--:R-:W-:Y:S05]  /*bb70*/  @!P0 BRA `(.L_x_48) ;  /* 0xfffffffc00f08947 */ /* 0x008fea000383ffff */
[----:B------:R-:W-:Y:S05]  /*bb80*/  BRA `(.L_x_184) ;  /* 0xffffff7000587947 */ /* 0x000fea000383ffff */
.L_x_49:
[----:B------:R-:W-:-:S07]  /*bb90*/  MOV R2, UR4 ;  /* 0x0000000400027c02 */ /* 0x000fce0008000f00 */
.L_x_185:
[----:B--2---:R2:W3:Y:S02]  /*bba0*/  SYNCS.PHASECHK.TRANS64.TRYWAIT P0, [R2+URZ+0xa0], R5 ;  /* 0x0000a005020075a7 */ /* 0x0044e400080011ff */
[----:B---3--:R-:W-:Y:S05]  /*bbb0*/  @!P0 NANOSLEEP.SYNCS 0x989680 ;  /* 0x009896800000895d */ /* 0x008fea0003900000 */
[----:B------:R-:W3:Y:S02]  /*bbc0*/  @!P0 SYNCS.PHASECHK.TRANS64 P0, [R2+URZ+0xa0], R5 ;  /* 0x0000a005020085a7 */ /* 0x000ee400080010ff */
[----:B---3--:R-:W-:Y:S05]  /*bbd0*/  @!P0 BRA `(.L_x_185) ;  /* 0xfffffffc00f08947 */ /* 0x008fea000383ffff */
[----:B------:R-:W-:Y:S05]  /*bbe0*/  BRA `(.L_x_186) ;  /* 0xffffff7000687947 */ /* 0x000fea000383ffff */
.L_x_50:
[----:B--2---:R2:W3:Y:S02]  /*bbf0*/  SYNCS.PHASECHK.TRANS64.TRYWAIT P1, [R2+URZ+0x90], R5 ;  /* 0x00009005020075a7 */ /* 0x0044e400080211ff */
[----:B---3--:R-:W-:Y:S05]  /*bc00*/  @!P1 NANOSLEEP.SYNCS 0x989680 ;  /* 0x009896800000995d */ /* 0x008fea0003900000 */
[----:B------:R-:W3:Y:S02]  /*bc10*/  @!P1 SYNCS.PHASECHK.TRANS64 P1, [R2+URZ+0x90], R5 ;  /* 0x00009005020095a7 */ /* 0x000ee400080210ff */
[----:B---3--:R-:W-:Y:S05]  /*bc20*/  @!P1 BRA `(.L_x_50) ;  /* 0xfffffffc00f09947 */ /* 0x008fea000383ffff */
[----:B------:R-:W-:Y:S05]  /*bc30*/  BRA `(.L_x_187) ;  /* 0xffffff7000987947 */ /* 0x000fea000383ffff */
.L_x_53:
[----:B------:R-:W-:-:S07]  /*bc40*/  MOV R0, UR4 ;  /* 0x0000000400007c02 */ /* 0x000fce0008000f00 */
.L_x_188:
[----:B--2---:R2:W3:Y:S02]  /*bc50*/  SYNCS.PHASECHK.TRANS64.TRYWAIT P0, [R0+URZ+0xa0], R3 ;  /* 0x0000a003000075a7 */ /* 0x0044e400080011ff */
[----:B---3--:R-:W-:Y:S05]  /*bc60*/  @!P0 NANOSLEEP.SYNCS 0x989680 ;  /* 0x009896800000895d */ /* 0x008fea0003900000 */
[----:B------:R-:W3:Y:S02]  /*bc70*/  @!P0 SYNCS.PHASECHK.TRANS64 P0, [R0+URZ+0xa0], R3 ;  /* 0x0000a003000085a7 */ /* 0x000ee400080010ff */
[----:B---3--:R-:W-:Y:S05]  /*bc80*/  @!P0 BRA `(.L_x_188) ;  /* 0xfffffffc00f08947 */ /* 0x008fea000383ffff */
[----:B------:R-:W-:Y:S05]  /*bc90*/  BRA `(.L_x_52) ;  /* 0xffffff7000ec7947 */ /* 0x000fea000383ffff */
.L_x_60:
[----:B-1----:R1:W2:Y:S02]  /*bca0*/  SYNCS.PHASECHK.TRANS64.TRYWAIT P1, [R0+URZ+0x90], R5 ;  /* 0x00009005000075a7 */ /* 0x0022a400080211ff */
[----:B--2---:R-:W-:Y:S05]  /*bcb0*/  @!P1 NANOSLEEP.SYNCS 0x989680 ;  /* 0x009896800000995d */ /* 0x004fea0003900000 */
[----:B------:R-:W2:Y:S02]  /*bcc0*/  @!P1 SYNCS.PHASECHK.TRANS64 P1, [R0+URZ+0x90], R5 ;  /* 0x00009005000095a7 */ /* 0x000ea400080210ff */
[----:B--2---:R-:W-:Y:S05]  /*bcd0*/  @!P1 BRA `(.L_x_60) ;  /* 0xfffffffc00f09947 */ /* 0x004fea000383ffff */
[----:B------:R-:W-:Y:S05]  /*bce0*/  BRA `(.L_x_189) ;  /* 0xffffff7800647947 */ /* 0x000fea000383ffff */
.L_x_61:
[----:B------:R-:W-:-:S07]  /*bcf0*/  MOV R3, UR31 ;  /* 0x0000001f00037c02 */ /* 0x000fce0008000f00 */
.L_x_190:
[----:B-1----:R1:W2:Y:S02]  /*bd00*/  SYNCS.PHASECHK.TRANS64.TRYWAIT P0, [R3+URZ+0xd0], R0 ;  /* 0x0000d000030075a7 */ /* 0x0022a400080011ff */
[----:B--2---:R-:W-:Y:S05]  /*bd10*/  @!P0 NANOSLEEP.SYNCS 0x989680 ;  /* 0x009896800000895d */ /* 0x004fea0003900000 */
[----:B------:R-:W2:Y:S02]  /*bd20*/  @!P0 SYNCS.PHASECHK.TRANS64 P0, [R3+URZ+0xd0], R0 ;  /* 0x0000d000030085a7 */ /* 0x000ea400080010ff */
[----:B--2---:R-:W-:Y:S05]  /*bd30*/  @!P0 BRA `(.L_x_190) ;  /* 0xfffffffc00f08947 */ /* 0x004fea000383ffff */
[----:B------:R-:W-:Y:S05]  /*bd40*/  BRA `(.L_x_191) ;  /* 0xffffff7800b47947 */ /* 0x000fea000383ffff */
.L_x_64:
[----:B------:R-:W-:Y:S07]  /*bd50*/  MOV R0, UR5 ;  /* 0x0000000500007c02 */ /* 0x000fee0008000f00 */
.L_x_192:
[----:B-1----:R1:W2:Y:S02]  /*bd60*/  SYNCS.PHASECHK.TRANS64.TRYWAIT P0, [R0+URZ], R3 ;  /* 0x00000003000075a7 */ /* 0x0022a400080011ff */
[----:B--2---:R-:W-:Y:S05]  /*bd70*/  @!P0 NANOSLEEP.SYNCS 0x989680 ;  /* 0x009896800000895d */ /* 0x004fea0003900000 */
[----:B------:R-:W2:Y:S02]  /*bd80*/  @!P0 SYNCS.PHASECHK.TRANS64 P0, [R0+URZ], R3 ;  /* 0x00000003000085a7 */ /* 0x000ea400080010ff */
[----:B--2---:R-:W-:Y:S05]  /*bd90*/  @!P0 BRA `(.L_x_192) ;  /* 0xfffffffc00f08947 */ /* 0x004fea000383ffff */
[----:B------:R-:W-:Y:S05]  /*bda0*/  BRA `(.L_x_63) ;  /* 0xffffff7800d07947 */ /* 0x000fea000383ffff */
.L_x_67:
[----:B------:R-:W-:-:S07]  /*bdb0*/  MOV R0, UR4 ;  /* 0x0000000400007c02 */ /* 0x000fce0008000f00 */
.L_x_193:
[----:B--2---:R2:W4:Y:S02]  /*bdc0*/  SYNCS.PHASECHK.TRANS64.TRYWAIT P0, [R0+URZ], R3 ;  /* 0x00000003000075a7 */ /* 0x00452400080011ff */
[----:B----4-:R-:W-:Y:S05]  /*bdd0*/  @!P0 NANOSLEEP.SYNCS 0x989680 ;  /* 0x009896800000895d */ /* 0x010fea0003900000 */
[----:B------:R-:W4:Y:S02]  /*bde0*/  @!P0 SYNCS.PHASECHK.TRANS64 P0, [R0+URZ], R3 ;  /* 0x00000003000085a7 */ /* 0x000f2400080010ff */
[----:B----4-:R-:W-:Y:S05]  /*bdf0*/  @!P0 BRA `(.L_x_193) ;  /* 0xfffffffc00f08947 */ /* 0x010fea000383ffff */
[----:B------:R-:W-:Y:S05]  /*be00*/  BRA `(.L_x_194) ;  /* 0xffffff7c00ac7947 */ /* 0x000fea000383ffff */
.L_x_68:
[----:B------:R-:W-:-:S07]  /*be10*/  MOV R0, UR5 ;  /* 0x0000000500007c02 */ /* 0x000fce0008000f00 */
.L_x_195:
[----:B-1----:R1:W2:Y:S02]  /*be20*/  SYNCS.PHASECHK.TRANS64.TRYWAIT P0, [R0+URZ], R3 ;  /* 0x00000003000075a7 */ /* 0x0022a400080011ff */
[----:B--2---:R-:W-:Y:S05]  /*be30*/  @!P0 NANOSLEEP.SYNCS 0x989680 ;  /* 0x009896800000895d */ /* 0x004fea0003900000 */
[----:B------:R-:W2:Y:S02]  /*be40*/  @!P0 SYNCS.PHASECHK.TRANS64 P0, [R0+URZ], R3 ;  /* 0x00000003000085a7 */ /* 0x000ea400080010ff */
[----:B--2---:R-:W-:Y:S05]  /*be50*/  @!P0 BRA `(.L_x_195) ;  /* 0xfffffffc00f08947 */ /* 0x004fea000383ffff */
[----:B------:R-:W-:Y:S05]  /*be60*/  BRA `(.L_x_196) ;  /* 0xffffff7c00b87947 */ /* 0x000fea000383ffff */
.L_x_69:
[----:B------:R-:W-:-:S07]  /*be70*/  MOV R0, UR5 ;  /* 0x0000000500007c02 */ /* 0x000fce0008000f00 */
.L_x_197:
[----:B-1----:R1:W2:Y:S02]  /*be80*/  SYNCS.PHASECHK.TRANS64.TRYWAIT P0, [R0+URZ], R3 ;  /* 0x00000003000075a7 */ /* 0x0022a400080011ff */
[----:B--2---:R-:W-:Y:S05]  /*be90*/  @!P0 NANOSLEEP.SYNCS 0x989680 ;  /* 0x009896800000895d */ /* 0x004fea0003900000 */
[----:B------:R-:W2:Y:S02]  /*bea0*/  @!P0 SYNCS.PHASECHK.TRANS64 P0, [R0+URZ], R3 ;  /* 0x00000003000085a7 */ /* 0x000ea400080010ff */
[----:B--2---:R-:W-:Y:S05]  /*beb0*/  @!P0 BRA `(.L_x_197) ;  /* 0xfffffffc00f08947 */ /* 0x004fea000383ffff */
[----:B------:R-:W-:Y:S05]  /*bec0*/  BRA `(.L_x_198) ;  /* 0xffffff7c00c47947 */ /* 0x000fea000383ffff */
.L_x_70:
[----:B------:R-:W-:-:S07]  /*bed0*/  MOV R0, UR4 ;  /* 0x0000000400007c02 */ /* 0x000fce0008000f00 */
.L_x_199:
[----:B-1----:R1:W2:Y:S02]  /*bee0*/  SYNCS.PHASECHK.TRANS64.TRYWAIT P0, [R0+URZ], R3 ;  /* 0x00000003000075a7 */ /* 0x0022a400080011ff */
[----:B--2---:R-:W-:Y:S05]  /*bef0*/  @!P0 NANOSLEEP.SYNCS 0x989680 ;  /* 0x009896800000895d */ /* 0x004fea0003900000 */
[----:B------:R-:W2:Y:S02]  /*bf00*/  @!P0 SYNCS.PHASECHK.TRANS64 P0, [R0+URZ], R3 ;  /* 0x00000003000085a7 */ /* 0x000ea400080010ff */
[----:B--2---:R-:W-:Y:S05]  /*bf10*/  @!P0 BRA `(.L_x_199) ;  /* 0xfffffffc00f08947 */ /* 0x004fea000383ffff */
[----:B------:R-:W-:Y:S05]  /*bf20*/  BRA `(.L_x_200) ;  /* 0xffffff7c00d07947 */ /* 0x000fea000383ffff */
.L_x_75:
[----:B--2---:R2:W3:Y:S02]  /*bf30*/  SYNCS.PHASECHK.TRANS64.TRYWAIT P0, [R12+URZ+0x90], R9 ;  /* 0x000090090c0075a7 */ /* 0x0044e400080011ff */
[----:B---3--:R-:W-:Y:S05]  /*bf40*/  @!P0 NANOSLEEP.SYNCS 0x989680 ;  /* 0x009896800000895d */ /* 0x008fea0003900000 */
[----:B------:R-:W3:Y:S02]  /*bf50*/  @!P0 SYNCS.PHASECHK.TRANS64 P0, [R12+URZ+0x90], R9 ;  /* 0x000090090c0085a7 */ /* 0x000ee400080010ff */
[----:B---3--:R-:W-:Y:S05]  /*bf60*/  @!P0 BRA `(.L_x_75) ;  /* 0xfffffffc00f08947 */ /* 0x008fea000383ffff */
[----:B------:R-:W-:Y:S05]  /*bf70*/  BRA `(.L_x_201) ;  /* 0xffffff8000fc7947 */ /* 0x000fea000383ffff */
.L_x_78:
[----:B------:R-:W-:Y:S07]  /*bf80*/  MOV R0, UR21 ;  /* 0x0000001500007c02 */ /* 0x000fee0008000f00 */
.L_x_202:
[----:B--2---:R2:W3:Y:S02]  /*bf90*/  SYNCS.PHASECHK.TRANS64.TRYWAIT P2, [R0+URZ+0x88], R9 ;  /* 0x00008809000075a7 */ /* 0x0044e400080411ff */
[----:B---3--:R-:W-:Y:S05]  /*bfa0*/  @!P2 NANOSLEEP.SYNCS 0x989680 ;  /* 0x009896800000a95d */ /* 0x008fea0003900000 */
[----:B------:R-:W3:Y:S02]  /*bfb0*/  @!P2 SYNCS.PHASECHK.TRANS64 P2, [R0+URZ+0x88], R9 ;  /* 0x000088090000a5a7 */ /* 0x000ee400080410ff */
[----:B---3--:R-:W-:Y:S05]  /*bfc0*/  @!P2 BRA `(.L_x_202) ;  /* 0xfffffffc00f0a947 */ /* 0x008fea000383ffff */
[----:B------:R-:W-:Y:S05]  /*bfd0*/  BRA `(.L_x_77) ;  /* 0xffffff8800687947 */ /* 0x000fea000383ffff */
.L_x_81:
[----:B------:R-:W-:Y:S07]  /*bfe0*/  MOV R9, UR21 ;  /* 0x0000001500097c02 */ /* 0x000fee0008000f00 */
.L_x_203:
[----:B--2---:R2:W3:Y:S02]  /*bff0*/  SYNCS.PHASECHK.TRANS64.TRYWAIT P0, [R9+URZ+0x60], R10 ;  /* 0x0000600a090075a7 */ /* 0x0044e400080011ff */
[----:B---3--:R-:W-:Y:S05]  /*c000*/  @!P0 NANOSLEEP.SYNCS 0x989680 ;  /* 0x009896800000895d */ /* 0x008fea0003900000 */
[----:B------:R-:W3:Y:S02]  /*c010*/  @!P0 SYNCS.PHASECHK.TRANS64 P0, [R9+URZ+0x60], R10 ;  /* 0x0000600a090085a7 */ /* 0x000ee400080010ff */
[----:B---3--:R-:W-:Y:S05]  /*c020*/  @!P0 BRA `(.L_x_203) ;  /* 0xfffffffc00f08947 */ /* 0x008fea000383ffff */
[----:B------:R-:W-:Y:S05]  /*c030*/  BRA `(.L_x_204) ;  /* 0xffffff8800c47947 */ /* 0x000fea000383ffff */
.L_x_82:
[----:B------:R-:W-:Y:S07]  /*c040*/  MOV R9, UR21 ;  /* 0x0000001500097c02 */ /* 0x000fee0008000f00 */
.L_x_205:
[----:B--2---:R2:W3:Y:S02]  /*c050*/  SYNCS.PHASECHK.TRANS64.TRYWAIT P0, [R9+URZ+0x68], R10 ;  /* 0x0000680a090075a7 */ /* 0x0044e400080011ff */
[----:B---3--:R-:W-:Y:S05]  /*c060*/  @!P0 NANOSLEEP.SYNCS 0x989680 ;  /* 0x009896800000895d */ /* 0x008fea0003900000 */
[----:B------:R-:W3:Y:S02]  /*c070*/  @!P0 SYNCS.PHASECHK.TRANS64 P0, [R9+URZ+0x68], R10 ;  /* 0x0000680a090085a7 */ /* 0x000ee400080010ff */
[----:B---3--:R-:W-:Y:S05]  /*c080*/  @!P0 BRA `(.L_x_205) ;  /* 0xfffffffc00f08947 */ /* 0x008fea000383ffff */
[----:B------:R-:W-:Y:S05]  /*c090*/  BRA `(.L_x_206) ;  /* 0xffffff8c00007947 */ /* 0x000fea000383ffff */
.L_x_83:
[----:B------:R-:W-:Y:S07]  /*c0a0*/  MOV R9, UR21 ;  /* 0x0000001500097c02 */ /* 0x000fee0008000f00 */
.L_x_207:
[----:B--2---:R2:W3:Y:S02]  /*c0b0*/  SYNCS.PHASECHK.TRANS64.TRYWAIT P0, [R9+URZ+0x70], R10 ;  /* 0x0000700a090075a7 */ /* 0x0044e400080011ff */
[----:B---3--:R-:W-:Y:S05]  /*c0c0*/  @!P0 NANOSLEEP.SYNCS 0x989680 ;  /* 0x009896800000895d */ /* 0x008fea0003900000 */
[----:B------:R-:W3:Y:S02]  /*c0d0*/  @!P0 SYNCS.PHASECHK.TRANS64 P0, [R9+URZ+0x70], R10 ;  /* 0x0000700a090085a7 */ /* 0x000ee400080010ff */
[----:B---3--:R-:W-:Y:S05]  /*c0e0*/  @!P0 BRA `(.L_x_207) ;  /* 0xfffffffc00f08947 */ /* 0x008fea000383ffff */
[----:B------:R-:W-:Y:S05]  /*c0f0*/  BRA `(.L_x_208) ;  /* 0xffffff8c00407947 */ /* 0x000fea000383ffff */
.L_x_84:
[----:B------:R-:W-:Y:S07]  /*c100*/  MOV R9, UR21 ;  /* 0x0000001500097c02 */ /* 0x000fee0008000f00 */
.L_x_209:
[----:B--2---:R2:W3:Y:S02]  /*c110*/  SYNCS.PHASECHK.TRANS64.TRYWAIT P0, [R9+URZ+0x78], R10 ;  /* 0x0000780a090075a7 */ /* 0x0044e400080011ff */
[----:B---3--:R-:W-:Y:S05]  /*c120*/  @!P0 NANOSLEEP.SYNCS 0x989680 ;  /* 0x009896800000895d */ /* 0x008fea0003900000 */
[----:B------:R-:W3:Y:S02]  /*c130*/  @!P0 SYNCS.PHASECHK.TRANS64 P0, [R9+URZ+0x78], R10 ;  /* 0x0000780a090085a7 */ /* 0x000ee400080010ff */
[----:B---3--:R-:W-:Y:S05]  /*c140*/  @!P0 BRA `(.L_x_209) ;  /* 0xfffffffc00f08947 */ /* 0x008fea000383ffff */
[----:B------:R-:W-:Y:S05]  /*c150*/  BRA `(.L_x_210) ;  /* 0xffffff8c00847947 */ /* 0x000fea000383ffff */
.L_x_85:
[----:B------:R-:W-:Y:S07]  /*c160*/  MOV R0, UR21 ;  /* 0x0000001500007c02 */ /* 0x000fee0008000f00 */
.L_x_211:
[----:B--2---:R2:W3:Y:S02]  /*c170*/  SYNCS.PHASECHK.TRANS64.TRYWAIT P0, [R0+URZ+0x60], R9 ;  /* 0x00006009000075a7 */ /* 0x0044e400080011ff */
[----:B---3--:R-:W-:Y:S05]  /*c180*/  @!P0 NANOSLEEP.SYNCS 0x989680 ;  /* 0x009896800000895d */ /* 0x008fea0003900000 */
[----:B------:R-:W3:Y:S02]  /*c190*/  @!P0 SYNCS.PHASECHK.TRANS64 P0, [R0+URZ+0x60], R9 ;  /* 0x00006009000085a7 */ /* 0x000ee400080010ff */
[----:B---3--:R-:W-:Y:S05]  /*c1a0*/  @!P0 BRA `(.L_x_211) ;  /* 0xfffffffc00f08947 */ /* 0x008fea000383ffff */
[----:B------:R-:W-:Y:S05]  /*c1b0*/  BRA `(.L_x_212) ;  /* 0xffffff8c00cc7947 */ /* 0x000fea000383ffff */
.L_x_86:
[----:B------:R-:W-:Y:S07]  /*c1c0*/  MOV R0, UR21 ;  /* 0x0000001500007c02 */ /* 0x000fee0008000f00 */
.L_x_213:
[----:B--2---:R2:W3:Y:S02]  /*c1d0*/  SYNCS.PHASECHK.TRANS64.TRYWAIT P0, [R0+URZ+0x68], R9 ;  /* 0x00006809000075a7 */ /* 0x0044e400080011ff */
[----:B---3--:R-:W-:Y:S05]  /*c1e0*/  @!P0 NANOSLEEP.SYNCS 0x989680 ;  /* 0x009896800000895d */ /* 0x008fea0003900000 */
[----:B------:R-:W3:Y:S02]  /*c1f0*/  @!P0 SYNCS.PHASECHK.TRANS64 P0, [R0+URZ+0x68], R9 ;  /* 0x00006809000085a7 */ /* 0x000ee400080010ff */
[----:B---3--:R-:W-:Y:S05]  /*c200*/  @!P0 BRA `(.L_x_213) ;  /* 0xfffffffc00f08947 */ /* 0x008fea000383ffff */
[----:B------:R-:W-:Y:S05]  /*c210*/  BRA `(.L_x_214) ;  /* 0xffffff9000147947 */ /* 0x000fea000383ffff */
.L_x_87:
[----:B------:R-:W-:Y:S07]  /*c220*/  MOV R0, UR21 ;  /* 0x0000001500007c02 */ /* 0x000fee0008000f00 */
.L_x_215:
[----:B--2---:R2:W3:Y:S02]  /*c230*/  SYNCS.PHASECHK.TRANS64.TRYWAIT P0, [R0+URZ+0x70], R9 ;  /* 0x00007009000075a7 */ /* 0x0044e400080011ff */
[----:B---3--:R-:W-:Y:S05]  /*c240*/  @!P0 NANOSLEEP.SYNCS 0x989680 ;  /* 0x009896800000895d */ /* 0x008fea0003900000 */
[----:B------:R-:W3:Y:S02]  /*c250*/  @!P0 SYNCS.PHASECHK.TRANS64 P0, [R0+URZ+0x70], R9 ;  /* 0x00007009000085a7 */ /* 0x000ee400080010ff */
[----:B---3--:R-:W-:Y:S05]  /*c260*/  @!P0 BRA `(.L_x_215) ;  /* 0xfffffffc00f08947 */ /* 0x008fea000383ffff */
[----:B------:R-:W-:Y:S05]  /*c270*/  BRA `(.L_x_216) ;  /* 0xffffff90005c7947 */ /* 0x000fea000383ffff */
.L_x_88:
[----:B------:R-:W-:Y:S07]  /*c280*/  MOV R0, UR21 ;  /* 0x0000001500007c02 */ /* 0x000fee0008000f00 */
.L_x_217:
[----:B--2---:R2:W3:Y:S02]  /*c290*/  SYNCS.PHASECHK.TRANS64.TRYWAIT P0, [R0+URZ+0x78], R9 ;  /* 0x00007809000075a7 */ /* 0x0044e400080011ff */
[----:B---3--:R-:W-:Y:S05]  /*c2a0*/  @!P0 NANOSLEEP.SYNCS 0x989680 ;  /* 0x009896800000895d */ /* 0x008fea0003900000 */
[----:B------:R-:W3:Y:S02]  /*c2b0*/  @!P0 SYNCS.PHASECHK.TRANS64 P0, [R0+URZ+0x78], R9 ;  /* 0x00007809000085a7 */ /* 0x000ee400080010ff */
[----:B---3--:R-:W-:Y:S05]  /*c2c0*/  @!P0 BRA `(.L_x_217) ;  /* 0xfffffffc00f08947 */ /* 0x008fea000383ffff */
[----:B------:R-:W-:Y:S05]  /*c2d0*/  BRA `(.L_x_218) ;  /* 0xffffff9000a07947 */ /* 0x000fea000383ffff */
.L_x_90:
[----:B------:R-:W-:-:S07]  /*c2e0*/  MOV R3, UR21 ;  /* 0x0000001500037c02 */ /* 0x000fce0008000f00 */
.L_x_219:
[----:B---3--:R3:W4:Y:S02]  /*c2f0*/  SYNCS.PHASECHK.TRANS64.TRYWAIT P0, [R3+URZ+0x60], R10 ;  /* 0x0000600a030075a7 */ /* 0x00872400080011ff */
[----:B----4-:R-:W-:Y:S05]  /*c300*/  @!P0 NANOSLEEP.SYNCS 0x989680 ;  /* 0x009896800000895d */ /* 0x010fea0003900000 */
[----:B------:R-:W4:Y:S02]  /*c310*/  @!P0 SYNCS.PHASECHK.TRANS64 P0, [R3+URZ+0x60], R10 ;  /* 0x0000600a030085a7 */ /* 0x000f2400080010ff */
[----:B----4-:R-:W-:Y:S05]  /*c320*/  @!P0 BRA `(.L_x_219) ;  /* 0xfffffffc00f08947 */ /* 0x010fea000383ffff */
[----:B------:R-:W-:Y:S05]  /*c330*/  BRA `(.L_x_220) ;  /* 0xffffff9400107947 */ /* 0x000fea000383ffff */
.L_x_91:
[----:B---3--:R-:W-:-:S07]  /*c340*/  MOV R3, UR21 ;  /* 0x0000001500037c02 */ /* 0x008fce0008000f00 */
.L_x_221:
[----:B---3--:R3:W4:Y:S02]  /*c350*/  SYNCS.PHASECHK.TRANS64.TRYWAIT P0, [R3+URZ+0x68], R10 ;  /* 0x0000680a030075a7 */ /* 0x00872400080011ff */
[----:B----4-:R-:W-:Y:S05]  /*c360*/  @!P0 NANOSLEEP.SYNCS 0x989680 ;  /* 0x009896800000895d */ /* 0x010fea0003900000 */
[----:B------:R-:W4:Y:S02]  /*c370*/  @!P0 SYNCS.PHASECHK.TRANS64 P0, [R3+URZ+0x68], R10 ;  /* 0x0000680a030085a7 */ /* 0x000f2400080010ff */
[----:B----4-:R-:W-:Y:S05]  /*c380*/  @!P0 BRA `(.L_x_221) ;  /* 0xfffffffc00f08947 */ /* 0x010fea000383ffff */
[----:B------:R-:W-:Y:S05]  /*c390*/  BRA `(.L_x_222) ;  /* 0xffffff9400007947 */ /* 0x000fea000383ffff */
.L_x_92:
[----:B---3--:R-:W-:-:S07]  /*c3a0*/  MOV R3, UR21 ;  /* 0x0000001500037c02 */ /* 0x008fce0008000f00 */
.L_x_223:
[----:B---3--:R3:W4:Y:S02]  /*c3b0*/  SYNCS.PHASECHK.TRANS64.TRYWAIT P0, [R3+URZ+0x70], R10 ;  /* 0x0000700a030075a7 */ /* 0x00872400080011ff */
[----:B----4-:R-:W-:Y:S05]  /*c3c0*/  @!P0 NANOSLEEP.SYNCS 0x989680 ;  /* 0x009896800000895d */ /* 0x010fea0003900000 */
[----:B------:R-:W4:Y:S02]  /*c3d0*/  @!P0 SYNCS.PHASECHK.TRANS64 P0, [R3+URZ+0x70], R10 ;  /* 0x0000700a030085a7 */ /* 0x000f2400080010ff */
[----:B----4-:R-:W-:Y:S05]  /*c3e0*/  @!P0 BRA `(.L_x_223) ;  /* 0xfffffffc00f08947 */ /* 0x010fea000383ffff */
[----:B------:R-:W-:Y:S05]  /*c3f0*/  BRA `(.L_x_224) ;  /* 0xffffff9000f47947 */ /* 0x000fea000383ffff */
.L_x_94:
[----:B--2---:R2:W3:Y:S02]  /*c400*/  SYNCS.PHASECHK.TRANS64.TRYWAIT P0, [R3+URZ+0x90], R0 ;  /* 0x00009000030075a7 */ /* 0x0044e400080011ff */
[----:B---3--:R-:W-:Y:S05]  /*c410*/  @!P0 NANOSLEEP.SYNCS 0x989680 ;  /* 0x009896800000895d */ /* 0x008fea0003900000 */
[----:B------:R-:W3:Y:S02]  /*c420*/  @!P0 SYNCS.PHASECHK.TRANS64 P0, [R3+URZ+0x90], R0 ;  /* 0x00009000030085a7 */ /* 0x000ee400080010ff */
[----:B---3--:R-:W-:Y:S05]  /*c430*/  @!P0 BRA `(.L_x_94) ;  /* 0xfffffffc00f08947 */ /* 0x008fea000383ffff */
[----:B------:R-:W-:Y:S05]  /*c440*/  BRA `(.L_x_225) ;  /* 0xffffff9400c87947 */ /* 0x000fea000383ffff */
.L_x_105:
[----:B-1----:R-:W-:Y:S04]  /*c450*/  MOV R0, UR43 ;  /* 0x0000002b00007c02 */ /* 0x002fe80008000f00 */
[----:B------:R1:W2:Y:S03]  /*c460*/  SYNCS.PHASECHK.TRANS64.TRYWAIT P0, [R0+URZ+0x40], R3 ;  /* 0x00004003000075a7 */ /* 0x0002a600080011ff */
[----:B--2---:R-:W-:Y:S05]  /*c470*/  @!P0 NANOSLEEP.SYNCS 0x989680 ;  /* 0x009896800000895d */ /* 0x004fea0003900000 */
[----:B------:R-:W2:Y:S02]  /*c480*/  @!P0 SYNCS.PHASECHK.TRANS64 P0, [R0+URZ+0x40], R3 ;  /* 0x00004003000085a7 */ /* 0x000ea400080010ff */
[----:B--2---:R-:W-:Y:S05]  /*c490*/  @!P0 BRA `(.L_x_105) ;  /* 0xfffffffc00ec8947 */ /* 0x004fea000383ffff */
[----:B------:R-:W-:Y:S05]  /*c4a0*/  BRA `(.L_x_104) ;  /* 0xffffffa400487947 */ /* 0x000fea000383ffff */
.L_x_107:
[----:B-1----:R1:W3:Y:S02]  /*c4b0*/  SYNCS.PHASECHK.TRANS64.TRYWAIT P1, [R83+URZ+0xb0], R2 ;  /* 0x0000b002530075a7 */ /* 0x0022e400080211ff */
[----:B---3--:R-:W-:Y:S05]  /*c4c0*/  @!P1 NANOSLEEP.SYNCS 0x989680 ;  /* 0x009896800000995d */ /* 0x008fea0003900000 */
[----:B------:R-:W3:Y:S02]  /*c4d0*/  @!P1 SYNCS.PHASECHK.TRANS64 P1, [R83+URZ+0xb0], R2 ;  /* 0x0000b002530095a7 */ /* 0x000ee400080210ff */
[----:B---3--:R-:W-:Y:S05]  /*c4e0*/  @!P1 BRA `(.L_x_107) ;  /* 0xfffffffc00f09947 */ /* 0x008fea000383ffff */
[----:B------:R-:W-:Y:S05]  /*c4f0*/  BRA `(.L_x_106) ;  /* 0xffffffa400747947 */ /* 0x000fea000383ffff */
.L_x_116:
[----:B-1----:R1:W2:Y:S02]  /*c500*/  SYNCS.PHASECHK.TRANS64.TRYWAIT P0, [R3+URZ+0x40], R0 ;  /* 0x00004000030075a7 */ /* 0x0022a400080011ff */
[----:B--2---:R-:W-:Y:S05]  /*c510*/  @!P0 NANOSLEEP.SYNCS 0x989680 ;  /* 0x009896800000895d */ /* 0x004fea0003900000 */
[----:B------:R-:W2:Y:S02]  /*c520*/  @!P0 SYNCS.PHASECHK.TRANS64 P0, [R3+URZ+0x40], R0 ;  /* 0x00004000030085a7 */ /* 0x000ea400080010ff */
[----:B--2---:R-:W-:Y:S05]  /*c530*/  @!P0 BRA `(.L_x_116) ;  /* 0xfffffffc00f08947 */ /* 0x004fea000383ffff */
[----:B------:R-:W-:Y:S05]  /*c540*/  BRA `(.L_x_115) ;  /* 0xffffffac00987947 */ /* 0x000fea000383ffff */
.L_x_124:
[----:B-1----:R1:W3:Y:S02]  /*c550*/  SYNCS.PHASECHK.TRANS64.TRYWAIT P0, [R40+URZ+0x40], R5 ;  /* 0x00004005280075a7 */ /* 0x0022e400080011ff */
[----:B---3--:R-:W-:Y:S05]  /*c560*/  @!P0 NANOSLEEP.SYNCS 0x989680 ;  /* 0x009896800000895d */ /* 0x008fea0003900000 */
[----:B------:R-:W3:Y:S02]  /*c570*/  @!P0 SYNCS.PHASECHK.TRANS64 P0, [R40+URZ+0x40], R5 ;  /* 0x00004005280085a7 */ /* 0x000ee400080010ff */
[----:B---3--:R-:W-:Y:S05]  /*c580*/  @!P0 BRA `(.L_x_124) ;  /* 0xfffffffc00f08947 */ /* 0x008fea000383ffff */
[----:B------:R-:W-:Y:S05]  /*c590*/  BRA `(.L_x_123) ;  /* 0xffffffb400dc7947 */ /* 0x000fea000383ffff */
.L_x_132:
[----:B-1----:R1:W3:Y:S02]  /*c5a0*/  SYNCS.PHASECHK.TRANS64.TRYWAIT P0, [R3+URZ+0x40], R4 ;  /* 0x00004004030075a7 */ /* 0x0022e400080011ff */
[----:B---3--:R-:W-:Y:S05]  /*c5b0*/  @!P0 NANOSLEEP.SYNCS 0x989680 ;  /* 0x009896800000895d */ /* 0x008fea0003900000 */
[----:B------:R-:W3:Y:S02]  /*c5c0*/  @!P0 SYNCS.PHASECHK.TRANS64 P0, [R3+URZ+0x40], R4 ;  /* 0x00004004030085a7 */ /* 0x000ee400080010ff */
[----:B---3--:R-:W-:Y:S05]  /*c5d0*/  @!P0 BRA `(.L_x_132) ;  /* 0xfffffffc00f08947 */ /* 0x008fea000383ffff */
[----:B------:R-:W-:Y:S05]  /*c5e0*/  BRA `(.L_x_131) ;  /* 0xffffffc000207947 */ /* 0x000fea000383ffff */
.L_x_140:
[----:B-1----:R1:W3:Y:S02]  /*c5f0*/  SYNCS.PHASECHK.TRANS64.TRYWAIT P0, [R3+URZ+0x40], R4 ;  /* 0x00004004030075a7 */ /* 0x0022e400080011ff */
[----:B---3--:R-:W-:Y:S05]  /*c600*/  @!P0 NANOSLEEP.SYNCS 0x989680 ;  /* 0x009896800000895d */ /* 0x008fea0003900000 */
[----:B------:R-:W3:Y:S02]  /*c610*/  @!P0 SYNCS.PHASECHK.TRANS64 P0, [R3+URZ+0x40], R4 ;  /* 0x00004004030085a7 */ /* 0x000ee400080010ff */
[----:B---3--:R-:W-:Y:S05]  /*c620*/  @!P0 BRA `(.L_x_140) ;  /* 0xfffffffc00f08947 */ /* 0x008fea000383ffff */
[----:B------:R-:W-:Y:S05]  /*c630*/  BRA `(.L_x_139) ;  /* 0xffffffc800707947 */ /* 0x000fea000383ffff */
.L_x_148:
[----:B-1----:R1:W3:Y:S02]  /*c640*/  SYNCS.PHASECHK.TRANS64.TRYWAIT P0, [R3+URZ+0x40], R4 ;  /* 0x00004004030075a7 */ /* 0x0022e400080011ff */
[----:B---3--:R-:W-:Y:S05]  /*c650*/  @!P0 NANOSLEEP.SYNCS 0x989680 ;  /* 0x009896800000895d */ /* 0x008fea0003900000 */
[----:B------:R-:W3:Y:S02]  /*c660*/  @!P0 SYNCS.PHASECHK.TRANS64 P0, [R3+URZ+0x40], R4 ;  /* 0x00004004030085a7 */ /* 0x000ee400080010ff */
[----:B---3--:R-:W-:Y:S05]  /*c670*/  @!P0 BRA `(.L_x_148) ;  /* 0xfffffffc00f08947 */ /* 0x008fea000383ffff */
[----:B------:R-:W-:Y:S05]  /*c680*/  BRA `(.L_x_147) ;  /* 0xffffffd000d07947 */ /* 0x000fea000383ffff */
.L_x_156:
[----:B-1----:R1:W3:Y:S02]  /*c690*/  SYNCS.PHASECHK.TRANS64.TRYWAIT P0, [R3+URZ+0x40], R4 ;  /* 0x00004004030075a7 */ /* 0x0022e400080011ff */
[----:B---3--:R-:W-:Y:S05]  /*c6a0*/  @!P0 NANOSLEEP.SYNCS 0x989680 ;  /* 0x009896800000895d */ /* 0x008fea0003900000 */
[----:B------:R-:W3:Y:S02]  /*c6b0*/  @!P0 SYNCS.PHASECHK.TRANS64 P0, [R3+URZ+0x40], R4 ;  /* 0x00004004030085a7 */ /* 0x000ee400080010ff */
[----:B---3--:R-:W-:Y:S05]  /*c6c0*/  @!P0 BRA `(.L_x_156) ;  /* 0xfffffffc00f08947 */ /* 0x008fea000383ffff */
[----:B------:R-:W-:Y:S05]  /*c6d0*/  BRA `(.L_x_155) ;  /* 0xffffffdc00247947 */ /* 0x000fea000383ffff */
.L_x_164:
[----:B-1----:R1:W3:Y:S02]  /*c6e0*/  SYNCS.PHASECHK.TRANS64.TRYWAIT P0, [R3+URZ+0x40], R92 ;  /* 0x0000405c030075a7 */ /* 0x0022e400080011ff */
[----:B---3--:R-:W-:Y:S05]  /*c6f0*/  @!P0 NANOSLEEP.SYNCS 0x989680 ;  /* 0x009896800000895d */ /* 0x008fea0003900000 */
[----:B------:R-:W3:Y:S02]  /*c700*/  @!P0 SYNCS.PHASECHK.TRANS64 P0, [R3+URZ+0x40], R92 ;  /* 0x0000405c030085a7 */ /* 0x000ee400080010ff */
[----:B---3--:R-:W-:Y:S05]  /*c710*/  @!P0 BRA `(.L_x_164) ;  /* 0xfffffffc00f08947 */ /* 0x008fea000383ffff */
[----:B------:R-:W-:Y:S05]  /*c720*/  BRA `(.L_x_163) ;  /* 0xffffffe400787947 */ /* 0x000fea000383ffff */
        .weak           $__internal_0_$__cuda_sm10x_tcgen05_guardrail_trap_col_being_dealloced_not_returned_by_alloc
        .type           $__internal_0_$__cuda_sm10x_tcgen05_guardrail_trap_col_being_dealloced_not_returned_by_alloc,@function
        .size           $__internal_0_$__cuda_sm10x_tcgen05_guardrail_trap_col_being_dealloced_not_returned_by_alloc,($__internal_1_$__cuda_sm10x_tcgen05_guardrail_trap_phase_invalid_during_alloc - $__internal_0_$__cuda_sm10x_tcgen05_guardrail_trap_col_being_dealloced_not_returned_by_alloc)
$__internal_0_$__cuda_sm10x_tcgen05_guardrail_trap_col_being_dealloced_not_returned_by_alloc:
[----:B------:R-:W-:Y:S05]  /*c730*/  BPT.TRAP 0x1 ;  /* 0x000000040000795c */ /* 0x000fea0000300000 */
[----:B------:R-:W-:-:S04]  /*c740*/  HFMA2 R3, -RZ, RZ, 0, 0 ;  /* 0x00000000ff037431 */ /* 0x000fc800000001ff */
[----:B------:R-:W-:Y:S05]  /*c750*/  RET.REL.NODEC R2 `(_ZN7cutlass13device_kernelINS_4gemm6kernel13GemmUniversalIN4cute5tupleIJiiiiEEENS1_10collective13CollectiveMmaINS1_35MainloopSm100TmaUmmaWarpSpecializedILi4ELi2ELi4ENS5_IJNS4_1CILi2EEENSA_ILi4EEENSA_ILi1EEEEEEEENS5_IJNSA_ILi64EEENSA_ILi256EEENSA_ILi32EEEEEENS_10tfloat32_tENS5_IJlSD_lEEESK_SL_NS4_8TiledMMAINS4_8MMA_AtomIJNS4_17SM100_MMA_TF32_SSISK_SK_fLi64ELi256ELNS4_4UMMA5MajorE0ELSQ_0ELNSP_7ScaleInE0ELSR_0EEEEEENS4_6LayoutINS5_IJSD_SD_SD_EEENS5_IJNSA_ILi0EEESW_SW_EEEEENS5_IJNS4_10UnderscoreESZ_SZ_EEEEENS4_23SM90_TMA_LOAD_MULTICASTENS4_14ComposedLayoutINS4_7SwizzleILi3ELi4ELi3EEENS4_18smem_ptr_flag_bitsILi32EEENSU_INS5_IJNSA_ILi8EEESI_EEENS5_IJSI_SD_EEEEEEEvNS4_8identityES12_S1C_vS1D_EENS_8epilogue10collective18CollectiveEpilogueINS1F_23Sm100TmaWarpSpecializedILi4ELi2ELi16ELb1ELb0EEEJSJ_NS5_IJNSU_ISG_SD_EENSU_ISI_SD_EEEEESK_SL_SK_SL_NS1F_6fusion15FusionCallbacksIS1J_NS1N_17LinearCombinationISK_fSK_fLNS_15FloatRoundStyleE2EEESJ_S1M_JEEENS4_5SM1004TMEM4LOAD26SM100_TMEM_LOAD_16dp128b8xENS4_13SM90_TMA_LOADES1C_NS4_17SM75_U32x4_LDSM_NENS4_14SM90_TMA_STOREES1C_NS4_17SM90_U32x4_STSM_NENS4_39AutoVectorizingCopyWithAssumedAlignmentILi128EEEEEEvvEEEEvNT_6ParamsE) ;  /* 0xffffff3802287950 */ /* 0x000fea0003c3ffff */
        .weak           $__internal_1_$__cuda_sm10x_tcgen05_guardrail_trap_phase_invalid_during_alloc
        .type           $__internal_1_$__cuda_sm10x_tcgen05_guardrail_trap_phase_invalid_during_alloc,@function
        .size           $__internal_1_$__cuda_sm10x_tcgen05_guardrail_trap_phase_invalid_during_alloc,($__internal_2_$__cuda_sm10x_tcgen05_guardrail_trap_unallocated_columns_being_dealloced - $__internal_1_$__cuda_sm10x_tcgen05_guardrail_trap_phase_invalid_during_alloc)
$__internal_1_$__cuda_sm10x_tcgen05_guardrail_trap_phase_invalid_during_alloc:
[----:B------:R-:W-:Y:S05]  /*c760*/  BPT.TRAP 0x1 ;  /* 0x000000040000795c */ /* 0x000fea0000300000 */
[----:B------:R-:W-:-:S04]  /*c770*/  MOV R5, 0x0 ;  /* 0x0000000000057802 */ /* 0x000fc80000000f00 */
[----:B------:R-:W-:Y:S05]  /*c780*/  RET.REL.NODEC R4 `(_ZN7cutlass13device_kernelINS_4gemm6kernel13GemmUniversalIN4cute5tupleIJiiiiEEENS1_10collective13CollectiveMmaINS1_35MainloopSm100TmaUmmaWarpSpecializedILi4ELi2ELi4ENS5_IJNS4_1CILi2EEENSA_ILi4EEENSA_ILi1EEEEEEEENS5_IJNSA_ILi64EEENSA_ILi256EEENSA_ILi32EEEEEENS_10tfloat32_tENS5_IJlSD_lEEESK_SL_NS4_8TiledMMAINS4_8MMA_AtomIJNS4_17SM100_MMA_TF32_SSISK_SK_fLi64ELi256ELNS4_4UMMA5MajorE0ELSQ_0ELNSP_7ScaleInE0ELSR_0EEEEEENS4_6LayoutINS5_IJSD_SD_SD_EEENS5_IJNSA_ILi0EEESW_SW_EEEEENS5_IJNS4_10UnderscoreESZ_SZ_EEEEENS4_23SM90_TMA_LOAD_MULTICASTENS4_14ComposedLayoutINS4_7SwizzleILi3ELi4ELi3EEENS4_18smem_ptr_flag_bitsILi32EEENSU_INS5_IJNSA_ILi8EEESI_EEENS5_IJSI_SD_EEEEEEEvNS4_8identityES12_S1C_vS1D_EENS_8epilogue10collective18CollectiveEpilogueINS1F_23Sm100TmaWarpSpecializedILi4ELi2ELi16ELb1ELb0EEEJSJ_NS5_IJNSU_ISG_SD_EENSU_ISI_SD_EEEEESK_SL_SK_SL_NS1F_6fusion15FusionCallbacksIS1J_NS1N_17LinearCombinationISK_fSK_fLNS_15FloatRoundStyleE2EEESJ_S1M_JEEENS4_5SM1004TMEM4LOAD26SM100_TMEM_LOAD_16dp128b8xENS4_13SM90_TMA_LOADES1C_NS4_17SM75_U32x4_LDSM_NENS4_14SM90_TMA_STOREES1C_NS4_17SM90_U32x4_STSM_NENS4_39AutoVectorizingCopyWithAssumedAlignmentILi128EEEEEEvvEEEEvNT_6ParamsE) ;  /* 0xffffff38041c7950 */ /* 0x000fea0003c3ffff */
        .weak           $__internal_2_$__cuda_sm10x_tcgen05_guardrail_trap_unallocated_columns_being_dealloced
        .type           $__internal_2_$__cuda_sm10x_tcgen05_guardrail_trap_unallocated_columns_being_dealloced,@function
        .size           $__internal_2_$__cuda_sm10x_tcgen05_guardrail_trap_unallocated_columns_being_dealloced,(.L_x_227 - $__internal_2_$__cuda_sm10x_tcgen05_guardrail_trap_unallocated_columns_being_dealloced)
$__internal_2_$__cuda_sm10x_tcgen05_guardrail_trap_unallocated_columns_being_dealloced:
[----:B------:R-:W-:Y:S05]  /*c790*/  BPT.TRAP 0x1 ;  /* 0x000000040000795c */ /* 0x000fea0000300000 */
[----:B------:R-:W-:-:S04]  /*c7a0*/  HFMA2 R3, -RZ, RZ, 0, 0 ;  /* 0x00000000ff037431 */ /* 0x000fc800000001ff */
[----:B------:R-:W-:Y:S05]  /*c7b0*/  RET.REL.NODEC R2 `(_ZN7cutlass13device_kernelINS_4gemm6kernel13GemmUniversalIN4cute5tupleIJiiiiEEENS1_10collective13CollectiveMmaINS1_35MainloopSm100TmaUmmaWarpSpecializedILi4ELi2ELi4ENS5_IJNS4_1CILi2EEENSA_ILi4EEENSA_ILi1EEEEEEEENS5_IJNSA_ILi64EEENSA_ILi256EEENSA_ILi32EEEEEENS_10tfloat32_tENS5_IJlSD_lEEESK_SL_NS4_8TiledMMAINS4_8MMA_AtomIJNS4_17SM100_MMA_TF32_SSISK_SK_fLi64ELi256ELNS4_4UMMA5MajorE0ELSQ_0ELNSP_7ScaleInE0ELSR_0EEEEEENS4_6LayoutINS5_IJSD_SD_SD_EEENS5_IJNSA_ILi0EEESW_SW_EEEEENS5_IJNS4_10UnderscoreESZ_SZ_EEEEENS4_23SM90_TMA_LOAD_MULTICASTENS4_14ComposedLayoutINS4_7SwizzleILi3ELi4ELi3EEENS4_18smem_ptr_flag_bitsILi32EEENSU_INS5_IJNSA_ILi8EEESI_EEENS5_IJSI_SD_EEEEEEEvNS4_8identityES12_S1C_vS1D_EENS_8epilogue10collective18CollectiveEpilogueINS1F_23Sm100TmaWarpSpecializedILi4ELi2ELi16ELb1ELb0EEEJSJ_NS5_IJNSU_ISG_SD_EENSU_ISI_SD_EEEEESK_SL_SK_SL_NS1F_6fusion15FusionCallbacksIS1J_NS1N_17LinearCombinationISK_fSK_fLNS_15FloatRoundStyleE2EEESJ_S1M_JEEENS4_5SM1004TMEM4LOAD26SM100_TMEM_LOAD_16dp128b8xENS4_13SM90_TMA_LOADES1C_NS4_17SM75_U32x4_LDSM_NENS4_14SM90_TMA_STOREES1C_NS4_17SM90_U32x4_STSM_NENS4_39AutoVectorizingCopyWithAssumedAlignmentILi128EEEEEEvvEEEEvNT_6ParamsE) ;  /* 0xffffff3802107950 */ /* 0x000fea0003c3ffff */
.L_x_226:
[----:B------:R-:W-:-:S00]  /*c7c0*/  BRA `(.L_x_226) ;  /* 0xfffffffc00fc7947 */ /* 0x000fc0000383ffff */
[----:B------:R-:W-:-:S00]  /*c7d0*/  NOP ;  /* 0x0000000000007918 */ /* 0x000fc00000000000 */
        /* <DEDUP_REMOVED lines=10> */
.L_x_227:


//--------------------- .nv.global.init           --------------------------
	.section	.nv.global.init,"aw",@progbits
.nv.global.init:
	.type		$str$27,@object
	.size		$str$27,($str$28 - $str$27)
$str$27:
        /*0000*/ 	.byte	0x28, 0x61, 0x64, 0x64, 0x72, 0x65, 0x73, 0x73, 0x20, 0x26, 0x20, 0x6d, 0x61, 0x73, 0x6b, 0x29
        /*0010*/ 	.byte	0x20, 0x3d, 0x3d, 0x20, 0x30, 0x00
	.type		$str$28,@object
	.size		$str$28,($str$26 - $str$28)
$str$28:
        /*0016*/ 	.byte	0x2f, 0x74, 0x6d, 0x70, 0x2f, 0x63, 0x75, 0x74, 0x6c, 0x61, 0x73, 0x73, 0x5f, 0x73, 0x77, 0x65
        /*0026*/ 	.byte	0x65, 0x70, 0x5f, 0x73, 0x72, 0x63, 0x2f, 0x69, 0x6e, 0x63, 0x6c, 0x75, 0x64, 0x65, 0x2f, 0x63
        /*0036*/ 	.byte	0x75, 0x74, 0x65, 0x2f, 0x70, 0x6f, 0x69, 0x6e, 0x74, 0x65, 0x72, 0x5f, 0x66, 0x6c, 0x61, 0x67
        /*0046*/ 	.byte	0x67, 0x65, 0x64, 0x2e, 0x68, 0x70, 0x70, 0x00
	.type		$str$26,@object
	.size		$str$26,($str$25 - $str$26)
$str$26:
        /*004e*/ 	.byte	0x2f, 0x74, 0x6d, 0x70, 0x2f, 0x63, 0x75, 0x74, 0x6c, 0x61, 0x73, 0x73, 0x5f, 0x73, 0x77, 0x65
        /*005e*/ 	.byte	0x65, 0x70, 0x5f, 0x73, 0x72, 0x63, 0x2f, 0x69, 0x6e, 0x63, 0x6c, 0x75, 0x64, 0x65, 0x2f, 0x63
        /*006e*/ 	.byte	0x75, 0x74, 0x65, 0x2f, 0x61, 0x74, 0x6f, 0x6d, 0x2f, 0x63, 0x6f, 0x70, 0x79, 0x5f, 0x74, 0x72
        /*007e*/ 	.byte	0x61, 0x69, 0x74, 0x73, 0x5f, 0x73, 0x6d, 0x31, 0x30, 0x30, 0x2e, 0x68, 0x70, 0x70, 0x00
	.type		$str$25,@object
	.size		$str$25,(__unnamed_1 - $str$25)
$str$25:
        /*008d*/ 	.byte	0x28, 0x28, 0x75, 0x69, 0x6e, 0x74, 0x33, 0x32, 0x5f, 0x74, 0x28, 0x74, 0x68, 0x72, 0x65, 0x61
        /*009d*/ 	.byte	0x64, 0x49, 0x64, 0x78, 0x2e, 0x78, 0x29, 0x20, 0x2f, 0x20, 0x33, 0x32, 0x29, 0x20, 0x25, 0x20
        /*00ad*/ 	.byte	0x34, 0x29, 0x20, 0x3d, 0x3d, 0x20, 0x28, 0x28, 0x28, 0x74, 0x6d, 0x65, 0x6d, 0x5f, 0x61, 0x64
        /*00bd*/ 	.byte	0x64, 0x72, 0x20, 0x3e, 0x3e, 0x20, 0x31, 0x36, 0x29, 0x20, 0x2f, 0x20, 0x33, 0x32, 0x29, 0x20
        /*00cd*/ 	.byte	0x25, 0x20, 0x34, 0x29, 0x00
	.type		__unnamed_1,@object
	.size		__unnamed_1,(__unnamed_2 - __unnamed_1)
__unnamed_1:
        /*00d2*/ 	.byte	0x61, 0x75, 0x74, 0x6f, 0x20, 0x63, 0x75, 0x74, 0x65, 0x3a, 0x3a, 0x61, 0x73, 0x5f, 0x70, 0x6f
        /* <DEDUP_REMOVED lines=24> */
        /*0262*/ 	.byte	0x30, 0x34, 0x38, 0x3e, 0x3e, 0x3e, 0x3e, 0x5d, 0x00
	.type		__unnamed_2,@object
	.size		__unnamed_2,(.L_2 - __unnamed_2)
__unnamed_2:
        /* <DEDUP_REMOVED lines=45> */
        /*053b*/ 	.byte	0x3e, 0x3e, 0x3e, 0x5d, 0x00
.L_2:


//--------------------- .nv.shared._ZN7cutlass13device_kernelINS_4gemm6kernel13GemmUniversalIN4cute5tupleIJiiiiEEENS1_10collective13CollectiveMmaINS1_35MainloopSm100TmaUmmaWarpSpecializedILi4ELi2ELi4ENS5_IJNS4_1CILi2EEENSA_ILi4EEENSA_ILi1EEEEEEEENS5_IJNSA_ILi64EEENSA_ILi256EEENSA_ILi32EEEEEENS_10tfloat32_tENS5_IJlSD_lEEESK_SL_NS4_8TiledMMAINS4_8MMA_AtomIJNS4_17SM100_MMA_TF32_SSISK_SK_fLi64ELi256ELNS4_4UMMA5MajorE0ELSQ_0ELNSP_7ScaleInE0ELSR_0EEEEEENS4_6LayoutINS5_IJSD_SD_SD_EEENS5_IJNSA_ILi0EEESW_SW_EEEEENS5_IJNS4_10UnderscoreESZ_SZ_EEEEENS4_23SM90_TMA_LOAD_MULTICASTENS4_14ComposedLayoutINS4_7SwizzleILi3ELi4ELi3EEENS4_18smem_ptr_flag_bitsILi32EEENSU_INS5_IJNSA_ILi8EEESI_EEENS5_IJSI_SD_EEEEEEEvNS4_8identityES12_S1C_vS1D_EENS_8epilogue10collective18CollectiveEpilogueINS1F_23Sm100TmaWarpSpecializedILi4ELi2ELi16ELb1ELb0EEEJSJ_NS5_IJNSU_ISG_SD_EENSU_ISI_SD_EEEEESK_SL_SK_SL_NS1F_6fusion15FusionCallbacksIS1J_NS1N_17LinearCombinationISK_fSK_fLNS_15FloatRoundStyleE2EEESJ_S1M_JEEENS4_5SM1004TMEM4LOAD26SM100_TMEM_LOAD_16dp128b8xENS4_13SM90_TMA_LOADES1C_NS4_17SM75_U32x4_LDSM_NENS4_14SM90_TMA_STOREES1C_NS4_17SM90_U32x4_STSM_NENS4_39AutoVectorizingCopyWithAssumedAlignmentILi128EEEEEEvvEEEEvNT_6ParamsE --------------------------
	.section	.nv.shared._ZN7cutlass13device_kernelINS_4gemm6kernel13GemmUniversalIN4cute5tupleIJiiiiEEENS1_10collective13CollectiveMmaINS1_35MainloopSm100TmaUmmaWarpSpecializedILi4ELi2ELi4ENS5_IJNS4_1CILi2EEENSA_ILi4EEENSA_ILi1EEEEEEEENS5_IJNSA_ILi64EEENSA_ILi256EEENSA_ILi32EEEEEENS_10tfloat32_tENS5_IJlSD_lEEESK_SL_NS4_8TiledMMAINS4_8MMA_AtomIJNS4_17SM100_MMA_TF32_SSISK_SK_fLi64ELi256ELNS4_4UMMA5MajorE0ELSQ_0ELNSP_7ScaleInE0ELSR_0EEEEEENS4_6LayoutINS5_IJSD_SD_SD_EEENS5_IJNSA_ILi0EEESW_SW_EEEEENS5_IJNS4_10UnderscoreESZ_SZ_EEEEENS4_23SM90_TMA_LOAD_MULTICASTENS4_14ComposedLayoutINS4_7SwizzleILi3ELi4ELi3EEENS4_18smem_ptr_flag_bitsILi32EEENSU_INS5_IJNSA_ILi8EEESI_EEENS5_IJSI_SD_EEEEEEEvNS4_8identityES12_S1C_vS1D_EENS_8epilogue10collective18CollectiveEpilogueINS1F_23Sm100TmaWarpSpecializedILi4ELi2ELi16ELb1ELb0EEEJSJ_NS5_IJNSU_ISG_SD_EENSU_ISI_SD_EEEEESK_SL_SK_SL_NS1F_6fusion15FusionCallbacksIS1J_NS1N_17LinearCombinationISK_fSK_fLNS_15FloatRoundStyleE2EEESJ_S1M_JEEENS4_5SM1004TMEM4LOAD26SM100_TMEM_LOAD_16dp128b8xENS4_13SM90_TMA_LOADES1C_NS4_17SM75_U32x4_LDSM_NENS4_14SM90_TMA_STOREES1C_NS4_17SM90_U32x4_STSM_NENS4_39AutoVectorizingCopyWithAssumedAlignmentILi128EEEEEEvvEEEEvNT_6ParamsE,"aw",@nobits
	.sectionflags	@""
	.align	16
	.zero		1024


//--------------------- .nv.shared.reserved.0     --------------------------
	.section	.nv.shared.reserved.0,"aw",@nobits
	.weak		__nv_reservedSMEM_offset_0_alias
	.size		__nv_reservedSMEM_offset_0_alias, 0, 64
	.other		__nv_reservedSMEM_offset_0_alias,@"STO_CUDA_RESERVED_SHARED STV_DEFAULT"
__nv_reservedSMEM_offset_0_alias:
	.zero		0
.nv.shared.reserved.0:
	.zero		64
	.weak		__nv_reservedSMEM_tcgen05_partition
	.type		__nv_reservedSMEM_tcgen05_partition,@object
	.size		__nv_reservedSMEM_tcgen05_partition,(.L_0 - __nv_reservedSMEM_tcgen05_partition)
__nv_reservedSMEM_tcgen05_partition:
	.zero		32
.L_0:


//--------------------- .nv.global                --------------------------
	.section	.nv.global,"aw",@nobits
.nv.global:
	.type		_ZN40_INTERNAL_fcf45caf_4_k_cu_59fa1249_319694cute1_E,@object
	.size		_ZN40_INTERNAL_fcf45caf_4_k_cu_59fa1249_319694cute1_E,(_ZN40_INTERNAL_fcf45caf_4_k_cu_59fa1249_319694cuda3std3__45__cpo6cbeginE - _ZN40_INTERNAL_fcf45caf_4_k_cu_59fa1249_319694cute1_E)
_ZN40_INTERNAL_fcf45caf_4_k_cu_59fa1249_319694cute1_E:
	.zero		1
	.type		_ZN40_INTERNAL_fcf45caf_4_k_cu_59fa1249_319694cuda3std3__45__cpo6cbeginE,@object
	.size		_ZN40_INTERNAL_fcf45caf_4_k_cu_59fa1249_319694cuda3std3__45__cpo6cbeginE,(_ZN40_INTERNAL_fcf45caf_4_k_cu_59fa1249_319694cuda3std3__48in_placeE - _ZN40_INTERNAL_fcf45caf_4_k_cu_59fa1249_319694cuda3std3__45__cpo6cbeginE)
_ZN40_INTERNAL_fcf45caf_4_k_cu_59fa1249_319694cuda3std3__45__cpo6cbeginE:
	.zero		1
	.type		_ZN40_INTERNAL_fcf45caf_4_k_cu_59fa1249_319694cuda3std3__48in_placeE,@object
	.size		_ZN40_INTERNAL_fcf45caf_4_k_cu_59fa1249_319694cuda3std3__48in_placeE,(_ZN40_INTERNAL_fcf45caf_4_k_cu_59fa1249_319694cuda3std6ranges3__45__cpo9iter_moveE - _ZN40_INTERNAL_fcf45caf_4_k_cu_59fa1249_319694cuda3std3__48in_placeE)
_ZN40_INTERNAL_fcf45caf_4_k_cu_59fa1249_319694cuda3std3__48in_placeE:
	.zero		1
	.type		_ZN40_INTERNAL_fcf45caf_4_k_cu_59fa1249_319694cuda3std6ranges3__45__cpo9iter_moveE,@object
	.size		_ZN40_INTERNAL_fcf45caf_4_k_cu_59fa1249_319694cuda3std6ranges3__45__cpo9iter_moveE,(_ZN40_INTERNAL_fcf45caf_4_k_cu_59fa1249_319694cuda3std3__45__cpo5beginE - _ZN40_INTERNAL_fcf45caf_4_k_cu_59fa1249_319694cuda3std6ranges3__45__cpo9iter_moveE)
_ZN40_INTERNAL_fcf45caf_4_k_cu_59fa1249_319694cuda3std6ranges3__45__cpo9iter_moveE:
	.zero		1
	.type		_ZN40_INTERNAL_fcf45caf_4_k_cu_59fa1249_319694cuda3std3__45__cpo5beginE,@object
	.size		_ZN40_INTERNAL_fcf45caf_4_k_cu_59fa1249_319694cuda3std3__45__cpo5beginE,(_ZN40_INTERNAL_fcf45caf_4_k_cu_59fa1249_319694cuda3std3__442_GLOBAL__N__fcf45caf_4_k_cu_59fa1249_319696ignoreE - _ZN40_INTERNAL_fcf45caf_4_k_cu_59fa1249_319694cuda3std3__45__cpo5beginE)
_ZN40_INTERNAL_fcf45caf_4_k_cu_59fa1249_319694cuda3std3__45__cpo5beginE:
	.zero		1
	.type		_ZN40_INTERNAL_fcf45caf_4_k_cu_59fa1249_319694cuda3std3__442_GLOBAL__N__fcf45caf_4_k_cu_59fa1249_319696ignoreE,@object
	.size		_ZN40_INTERNAL_fcf45caf_4_k_cu_59fa1249_319694cuda3std3__442_GLOBAL__N__fcf45caf_4_k_cu_59fa1249_319696ignoreE,(_ZN40_INTERNAL_fcf45caf_4_k_cu_59fa1249_319694cute7productE - _ZN40_INTERNAL_fcf45caf_4_k_cu_59fa1249_319694cuda3std3__442_GLOBAL__N__fcf45caf_4_k_cu_59fa1249_319696ignoreE)
_ZN40_INTERNAL_fcf45caf_4_k_cu_59fa1249_319694cuda3std3__442_GLOBAL__N__fcf45caf_4_k_cu_59fa1249_319696ignoreE:
	.zero		1
	.type		_ZN40_INTERNAL_fcf45caf_4_k_cu_59fa1249_319694cute7productE,@object
	.size		_ZN40_INTERNAL_fcf45caf_4_k_cu_59fa1249_319694cute7productE,(_ZN40_INTERNAL_fcf45caf_4_k_cu_59fa1249_319694cuda3std3__45__cpo3endE - _ZN40_INTERNAL_fcf45caf_4_k_cu_59fa1249_319694cute7productE)
_ZN40_INTERNAL_fcf45caf_4_k_cu_59fa1249_319694cute7productE:
	.zero		1
	.type		_ZN40_INTERNAL_fcf45caf_4_k_cu_59fa1249_319694cuda3std3__45__cpo3endE,@object
	.size		_ZN40_INTERNAL_fcf45caf_4_k_cu_59fa1249_319694cuda3std3__45__cpo3endE,(_ZN40_INTERNAL_fcf45caf_4_k_cu_59fa1249_319694cuda3std3__419piecewise_constructE - _ZN40_INTERNAL_fcf45caf_4_k_cu_59fa1249_319694cuda3std3__45__cpo3endE)
_ZN40_INTERNAL_fcf45caf_4_k_cu_59fa1249_319694cuda3std3__45__cpo3endE:
	.zero		1
	.type		_ZN40_INTERNAL_fcf45caf_4_k_cu_59fa1249_319694cuda3std3__419piecewise_constructE,@object
	.size		_ZN40_INTERNAL_fcf45caf_4_k_cu_59fa1249_319694cuda3std3__419piecewise_constructE,(_ZN40_INTERNAL_fcf45caf_4_k_cu_59fa1249_319694cuda3std3__45__cpo4cendE - _ZN40_INTERNAL_fcf45caf_4_k_cu_59fa1249_319694cuda3std3__419piecewise_constructE)
_ZN40_INTERNAL_fcf45caf_4_k_cu_59fa1249_319694cuda3std3__419piecewise_constructE:
	.zero		1
	.type		_ZN40_INTERNAL_fcf45caf_4_k_cu_59fa1249_319694cuda3std3__45__cpo4cendE,@object
	.size		_ZN40_INTERNAL_fcf45caf_4_k_cu_59fa1249_319694cuda3std3__45__cpo4cendE,(_ZN40_INTERNAL_fcf45caf_4_k_cu_59fa1249_319694cuda3std6ranges3__45__cpo4swapE - _ZN40_INTERNAL_fcf45caf_4_k_cu_59fa1249_319694cuda3std3__45__cpo4cendE)
_ZN40_INTERNAL_fcf45caf_4_k_cu_59fa1249_319694cuda3std3__45__cpo4cendE:
	.zero		1
	.type		_ZN40_INTERNAL_fcf45caf_4_k_cu_59fa1249_319694cuda3std6ranges3__45__cpo4swapE,@object
	.size		_ZN40_INTERNAL_fcf45caf_4_k_cu_59fa1249_319694cuda3std6ranges3__45__cpo4swapE,(.L_10 - _ZN40_INTERNAL_fcf45caf_4_k_cu_59fa1249_319694cuda3std6ranges3__45__cpo4swapE)
_ZN40_INTERNAL_fcf45caf_4_k_cu_59fa1249_319694cuda3std6ranges3__45__cpo4swapE:
	.zero		1
.L_10:


//--------------------- .nv.constant0._ZN7cutlass13device_kernelINS_4gemm6kernel13GemmUniversalIN4cute5tupleIJiiiiEEENS1_10collective13CollectiveMmaINS1_35MainloopSm100TmaUmmaWarpSpecializedILi4ELi2ELi4ENS5_IJNS4_1CILi2EEENSA_ILi4EEENSA_ILi1EEEEEEEENS5_IJNSA_ILi64EEENSA_ILi256EEENSA_ILi32EEEEEENS_10tfloat32_tENS5_IJlSD_lEEESK_SL_NS4_8TiledMMAINS4_8MMA_AtomIJNS4_17SM100_MMA_TF32_SSISK_SK_fLi64ELi256ELNS4_4UMMA5MajorE0ELSQ_0ELNSP_7ScaleInE0ELSR_0EEEEEENS4_6LayoutINS5_IJSD_SD_SD_EEENS5_IJNSA_ILi0EEESW_SW_EEEEENS5_IJNS4_10UnderscoreESZ_SZ_EEEEENS4_23SM90_TMA_LOAD_MULTICASTENS4_14ComposedLayoutINS4_7SwizzleILi3ELi4ELi3EEENS4_18smem_ptr_flag_bitsILi32EEENSU_INS5_IJNSA_ILi8EEESI_EEENS5_IJSI_SD_EEEEEEEvNS4_8identityES12_S1C_vS1D_EENS_8epilogue10collective18CollectiveEpilogueINS1F_23Sm100TmaWarpSpecializedILi4ELi2ELi16ELb1ELb0EEEJSJ_NS5_IJNSU_ISG_SD_EENSU_ISI_SD_EEEEESK_SL_SK_SL_NS1F_6fusion15FusionCallbacksIS1J_NS1N_17LinearCombinationISK_fSK_fLNS_15FloatRoundStyleE2EEESJ_S1M_JEEENS4_5SM1004TMEM4LOAD26SM100_TMEM_LOAD_16dp128b8xENS4_13SM90_TMA_LOADES1C_NS4_17SM75_U32x4_LDSM_NENS4_14SM90_TMA_STOREES1C_NS4_17SM90_U32x4_STSM_NENS4_39AutoVectorizingCopyWithAssumedAlignmentILi128EEEEEEvvEEEEvNT_6ParamsE --------------------------
	.section	.nv.constant0._ZN7cutlass13device_kernelINS_4gemm6kernel13GemmUniversalIN4cute5tupleIJiiiiEEENS1_10collective13CollectiveMmaINS1_35MainloopSm100TmaUmmaWarpSpecializedILi4ELi2ELi4ENS5_IJNS4_1CILi2EEENSA_ILi4EEENSA_ILi1EEEEEEEENS5_IJNSA_ILi64EEENSA_ILi256EEENSA_ILi32EEEEEENS_10tfloat32_tENS5_IJlSD_lEEESK_SL_NS4_8TiledMMAINS4_8MMA_AtomIJNS4_17SM100_MMA_TF32_SSISK_SK_fLi64ELi256ELNS4_4UMMA5MajorE0ELSQ_0ELNSP_7ScaleInE0ELSR_0EEEEEENS4_6LayoutINS5_IJSD_SD_SD_EEENS5_IJNSA_ILi0EEESW_SW_EEEEENS5_IJNS4_10UnderscoreESZ_SZ_EEEEENS4_23SM90_TMA_LOAD_MULTICASTENS4_14ComposedLayoutINS4_7SwizzleILi3ELi4ELi3EEENS4_18smem_ptr_flag_bitsILi32EEENSU_INS5_IJNSA_ILi8EEESI_EEENS5_IJSI_SD_EEEEEEEvNS4_8identityES12_S1C_vS1D_EENS_8epilogue10collective18CollectiveEpilogueINS1F_23Sm100TmaWarpSpecializedILi4ELi2ELi16ELb1ELb0EEEJSJ_NS5_IJNSU_ISG_SD_EENSU_ISI_SD_EEEEESK_SL_SK_SL_NS1F_6fusion15FusionCallbacksIS1J_NS1N_17LinearCombinationISK_fSK_fLNS_15FloatRoundStyleE2EEESJ_S1M_JEEENS4_5SM1004TMEM4LOAD26SM100_TMEM_LOAD_16dp128b8xENS4_13SM90_TMA_LOADES1C_NS4_17SM75_U32x4_LDSM_NENS4_14SM90_TMA_STOREES1C_NS4_17SM90_U32x4_STSM_NENS4_39AutoVectorizingCopyWithAssumedAlignmentILi128EEEEEEvvEEEEvNT_6ParamsE,"a",@progbits
	.sectionflags	@""
	.align	4
.nv.constant0._ZN7cutlass13device_kernelINS_4gemm6kernel13GemmUniversalIN4cute5tupleIJiiiiEEENS1_10collective13CollectiveMmaINS1_35MainloopSm100TmaUmmaWarpSpecializedILi4ELi2ELi4ENS5_IJNS4_1CILi2EEENSA_ILi4EEENSA_ILi1EEEEEEEENS5_IJNSA_ILi64EEENSA_ILi256EEENSA_ILi32EEEEEENS_10tfloat32_tENS5_IJlSD_lEEESK_SL_NS4_8TiledMMAINS4_8MMA_AtomIJNS4_17SM100_MMA_TF32_SSISK_SK_fLi64ELi256ELNS4_4UMMA5MajorE0ELSQ_0ELNSP_7ScaleInE0ELSR_0EEEEEENS4_6LayoutINS5_IJSD_SD_SD_EEENS5_IJNSA_ILi0EEESW_SW_EEEEENS5_IJNS4_10UnderscoreESZ_SZ_EEEEENS4_23SM90_TMA_LOAD_MULTICASTENS4_14ComposedLayoutINS4_7SwizzleILi3ELi4ELi3EEENS4_18smem_ptr_flag_bitsILi32EEENSU_INS5_IJNSA_ILi8EEESI_EEENS5_IJSI_SD_EEEEEEEvNS4_8identityES12_S1C_vS1D_EENS_8epilogue10collective18CollectiveEpilogueINS1F_23Sm100TmaWarpSpecializedILi4ELi2ELi16ELb1ELb0EEEJSJ_NS5_IJNSU_ISG_SD_EENSU_ISI_SD_EEEEESK_SL_SK_SL_NS1F_6fusion15FusionCallbacksIS1J_NS1N_17LinearCombinationISK_fSK_fLNS_15FloatRoundStyleE2EEESJ_S1M_JEEENS4_5SM1004TMEM4LOAD26SM100_TMEM_LOAD_16dp128b8xENS4_13SM90_TMA_LOADES1C_NS4_17SM75_U32x4_LDSM_NENS4_14SM90_TMA_STOREES1C_NS4_17SM90_U32x4_STSM_NENS4_39AutoVectorizingCopyWithAssumedAlignmentILi128EEEEEEvvEEEEvNT_6ParamsE:
	.zero		2944


//--------------------- SYMBOLS --------------------------

	.type		.nv.reservedSmem.offset0,@object
	.size		.nv.reservedSmem.offset0,0x4
	.type		.nv.reservedSmem.cap,@object
	.size		.nv.reservedSmem.cap,0x4
	.type		__assertfail,@function
